//
// Generated by NVIDIA NVVM Compiler
//
// Compiler Build ID: CL-36424714
// Cuda compilation tools, release 13.0, V13.0.88
// Based on NVVM 20.0.0
//

.version 9.0
.target sm_100
.address_size 64

	// .globl	_Z19morphology_dilationPKhPhii
.const .align 1 .b8 d_mask[121];
// _ZZ19morphology_dilationPKhPhiiE12shared_input has been demoted
// _ZZ18morphology_erosionPKhPhiiE12shared_input has been demoted

.visible .entry _Z19morphology_dilationPKhPhii(
	.param .u64 .ptr .align 1 _Z19morphology_dilationPKhPhii_param_0,
	.param .u64 .ptr .align 1 _Z19morphology_dilationPKhPhii_param_1,
	.param .u32 _Z19morphology_dilationPKhPhii_param_2,
	.param .u32 _Z19morphology_dilationPKhPhii_param_3
)
{
	.reg .pred 	%p<35>;
	.reg .b16 	%rs<77>;
	.reg .b32 	%r<123>;
	.reg .b64 	%rd<26>;
	// demoted variable
	.shared .align 1 .b8 _ZZ19morphology_dilationPKhPhiiE12shared_input[676];
	ld.param.u64 	%rd5, [_Z19morphology_dilationPKhPhii_param_0];
	ld.param.u64 	%rd4, [_Z19morphology_dilationPKhPhii_param_1];
	ld.param.u32 	%r53, [_Z19morphology_dilationPKhPhii_param_2];
	ld.param.u32 	%r54, [_Z19morphology_dilationPKhPhii_param_3];
	cvta.to.global.u64 	%rd1, %rd5;
	mov.u32 	%r1, %tid.x;
	mov.u32 	%r2, %tid.y;
	mov.u32 	%r55, %ctaid.y;
	shl.b32 	%r3, %r55, 4;
	mov.u32 	%r56, %ctaid.x;
	shl.b32 	%r4, %r56, 4;
	setp.gt.u32 	%p1, %r2, 25;
	@%p1 bra 	$L__BB0_11;
	add.s32 	%r57, %r4, %r1;
	add.s32 	%r5, %r54, -1;
	add.s32 	%r6, %r53, -1;
	mov.u32 	%r7, %ntid.x;
	mov.u32 	%r8, %ntid.y;
	add.s32 	%r9, %r1, %r7;
	max.u32 	%r58, %r9, 26;
	setp.lt.u32 	%p2, %r9, 26;
	selp.u32 	%r59, 1, 0, %p2;
	add.s32 	%r60, %r9, %r59;
	sub.s32 	%r61, %r58, %r60;
	div.u32 	%r62, %r61, %r7;
	add.s32 	%r10, %r62, %r59;
	and.b32  	%r11, %r10, 3;
	add.s32 	%r63, %r57, -5;
	max.s32 	%r64, %r63, 0;
	setp.lt.s32 	%p3, %r63, %r53;
	selp.b32 	%r12, %r64, %r6, %p3;
	add.s32 	%r65, %r63, %r7;
	max.s32 	%r66, %r65, 0;
	setp.lt.s32 	%p4, %r65, %r53;
	selp.b32 	%r13, %r66, %r6, %p4;
	add.s32 	%r14, %r9, %r7;
	add.s32 	%r67, %r65, %r7;
	max.s32 	%r68, %r67, 0;
	setp.lt.s32 	%p5, %r67, %r53;
	selp.b32 	%r15, %r68, %r6, %p5;
	mov.u32 	%r69, _ZZ19morphology_dilationPKhPhiiE12shared_input;
	add.s32 	%r16, %r69, %r7;
	shl.b32 	%r70, %r7, 1;
	add.s32 	%r17, %r69, %r70;
	mul.lo.s32 	%r71, %r7, 3;
	add.s32 	%r18, %r69, %r71;
	add.s32 	%r19, %r4, %r71;
	mov.u32 	%r114, %r2;
$L__BB0_2:
	setp.gt.u32 	%p6, %r1, 25;
	@%p6 bra 	$L__BB0_10;
	setp.eq.s32 	%p7, %r11, 3;
	add.s32 	%r72, %r3, %r114;
	add.s32 	%r73, %r72, -5;
	max.s32 	%r74, %r73, 0;
	setp.lt.s32 	%p8, %r73, %r54;
	selp.b32 	%r75, %r74, %r5, %p8;
	mul.lo.s32 	%r21, %r75, %r53;
	mov.u32 	%r76, _ZZ19morphology_dilationPKhPhiiE12shared_input;
	mad.lo.s32 	%r22, %r114, 26, %r76;
	mov.u32 	%r115, %r1;
	@%p7 bra 	$L__BB0_7;
	setp.eq.s32 	%p9, %r11, 0;
	add.s32 	%r77, %r12, %r21;
	cvt.s64.s32 	%rd6, %r77;
	add.s64 	%rd7, %rd1, %rd6;
	ld.global.u8 	%rs24, [%rd7];
	add.s32 	%r23, %r22, %r1;
	st.shared.u8 	[%r23], %rs24;
	mov.u32 	%r115, %r9;
	@%p9 bra 	$L__BB0_7;
	setp.eq.s32 	%p10, %r11, 1;
	add.s32 	%r78, %r13, %r21;
	cvt.s64.s32 	%rd8, %r78;
	add.s64 	%rd9, %rd1, %rd8;
	ld.global.u8 	%rs25, [%rd9];
	add.s32 	%r24, %r23, %r7;
	st.shared.u8 	[%r24], %rs25;
	mov.u32 	%r115, %r14;
	@%p10 bra 	$L__BB0_7;
	add.s32 	%r115, %r14, %r7;
	add.s32 	%r79, %r15, %r21;
	cvt.s64.s32 	%rd10, %r79;
	add.s64 	%rd11, %rd1, %rd10;
	ld.global.u8 	%rs26, [%rd11];
	add.s32 	%r80, %r24, %r7;
	st.shared.u8 	[%r80], %rs26;
$L__BB0_7:
	setp.lt.u32 	%p11, %r10, 3;
	@%p11 bra 	$L__BB0_10;
	add.s32 	%r120, %r115, -5;
	mul.lo.s32 	%r81, %r114, 26;
	add.s32 	%r28, %r16, %r81;
	add.s32 	%r29, %r17, %r81;
	add.s32 	%r30, %r18, %r81;
	add.s32 	%r116, %r4, %r115;
	add.s32 	%r119, %r116, %r7;
	shl.b32 	%r82, %r7, 1;
	add.s32 	%r118, %r116, %r82;
	add.s32 	%r117, %r19, %r115;
$L__BB0_9:
	add.s32 	%r83, %r116, -5;
	max.s32 	%r84, %r83, 0;
	setp.lt.s32 	%p12, %r83, %r53;
	selp.b32 	%r85, %r84, %r6, %p12;
	add.s32 	%r86, %r85, %r21;
	cvt.s64.s32 	%rd12, %r86;
	add.s64 	%rd13, %rd1, %rd12;
	ld.global.u8 	%rs27, [%rd13];
	add.s32 	%r87, %r22, %r120;
	st.shared.u8 	[%r87+5], %rs27;
	add.s32 	%r88, %r119, -5;
	max.s32 	%r89, %r88, 0;
	setp.lt.s32 	%p13, %r88, %r53;
	selp.b32 	%r90, %r89, %r6, %p13;
	add.s32 	%r91, %r90, %r21;
	cvt.s64.s32 	%rd14, %r91;
	add.s64 	%rd15, %rd1, %rd14;
	ld.global.u8 	%rs28, [%rd15];
	add.s32 	%r92, %r28, %r120;
	st.shared.u8 	[%r92+5], %rs28;
	add.s32 	%r93, %r118, -5;
	max.s32 	%r94, %r93, 0;
	setp.lt.s32 	%p14, %r93, %r53;
	selp.b32 	%r95, %r94, %r6, %p14;
	add.s32 	%r96, %r95, %r21;
	cvt.s64.s32 	%rd16, %r96;
	add.s64 	%rd17, %rd1, %rd16;
	ld.global.u8 	%rs29, [%rd17];
	add.s32 	%r97, %r29, %r120;
	st.shared.u8 	[%r97+5], %rs29;
	add.s32 	%r98, %r117, -5;
	max.s32 	%r99, %r98, 0;
	setp.lt.s32 	%p15, %r98, %r53;
	selp.b32 	%r100, %r99, %r6, %p15;
	add.s32 	%r101, %r100, %r21;
	cvt.s64.s32 	%rd18, %r101;
	add.s64 	%rd19, %rd1, %rd18;
	ld.global.u8 	%rs30, [%rd19];
	add.s32 	%r102, %r30, %r120;
	st.shared.u8 	[%r102+5], %rs30;
	shl.b32 	%r103, %r7, 2;
	add.s32 	%r120, %r120, %r103;
	add.s32 	%r104, %r120, 5;
	add.s32 	%r119, %r119, %r103;
	add.s32 	%r118, %r118, %r103;
	add.s32 	%r117, %r117, %r103;
	add.s32 	%r116, %r116, %r103;
	setp.lt.u32 	%p16, %r104, 26;
	@%p16 bra 	$L__BB0_9;
$L__BB0_10:
	add.s32 	%r114, %r114, %r8;
	setp.lt.u32 	%p17, %r114, 26;
	@%p17 bra 	$L__BB0_2;
$L__BB0_11:
	bar.sync 	0;
	add.s32 	%r105, %r3, %r2;
	add.s32 	%r47, %r4, %r1;
	or.b32  	%r107, %r2, %r1;
	and.b32  	%r108, %r107, 1008;
	setp.ne.s32 	%p18, %r108, 0;
	setp.ge.s32 	%p19, %r105, %r54;
	setp.ge.s32 	%p20, %r47, %r53;
	or.pred  	%p21, %p19, %p20;
	or.pred  	%p22, %p21, %p18;
	@%p22 bra 	$L__BB0_37;
	mad.lo.s32 	%r110, %r2, 26, %r1;
	mov.u32 	%r111, _ZZ19morphology_dilationPKhPhiiE12shared_input;
	add.s32 	%r112, %r110, %r111;
	add.s32 	%r121, %r112, 5;
	mov.u64 	%rd21, d_mask;
	add.s64 	%rd25, %rd21, 5;
	mov.b16 	%rs66, 0;
	mov.b32 	%r122, 0;
$L__BB0_13:
	ld.const.u8 	%rs32, [%rd25+-5];
	setp.eq.s16 	%p23, %rs32, 0;
	@%p23 bra 	$L__BB0_15;
	ld.shared.u8 	%rs33, [%r121+-5];
	and.b16  	%rs34, %rs66, 255;
	max.u16 	%rs66, %rs33, %rs34;
$L__BB0_15:
	ld.const.u8 	%rs35, [%rd25+-4];
	setp.eq.s16 	%p24, %rs35, 0;
	@%p24 bra 	$L__BB0_17;
	ld.shared.u8 	%rs36, [%r121+-4];
	and.b16  	%rs37, %rs66, 255;
	max.u16 	%rs66, %rs36, %rs37;
$L__BB0_17:
	ld.const.u8 	%rs38, [%rd25+-3];
	setp.eq.s16 	%p25, %rs38, 0;
	@%p25 bra 	$L__BB0_19;
	ld.shared.u8 	%rs39, [%r121+-3];
	and.b16  	%rs40, %rs66, 255;
	max.u16 	%rs66, %rs39, %rs40;
$L__BB0_19:
	ld.const.u8 	%rs41, [%rd25+-2];
	setp.eq.s16 	%p26, %rs41, 0;
	@%p26 bra 	$L__BB0_21;
	ld.shared.u8 	%rs42, [%r121+-2];
	and.b16  	%rs43, %rs66, 255;
	max.u16 	%rs66, %rs42, %rs43;
$L__BB0_21:
	ld.const.u8 	%rs44, [%rd25+-1];
	setp.eq.s16 	%p27, %rs44, 0;
	@%p27 bra 	$L__BB0_23;
	ld.shared.u8 	%rs45, [%r121+-1];
	and.b16  	%rs46, %rs66, 255;
	max.u16 	%rs66, %rs45, %rs46;
$L__BB0_23:
	ld.const.u8 	%rs47, [%rd25];
	setp.eq.s16 	%p28, %rs47, 0;
	@%p28 bra 	$L__BB0_25;
	ld.shared.u8 	%rs48, [%r121];
	and.b16  	%rs49, %rs66, 255;
	max.u16 	%rs66, %rs48, %rs49;
$L__BB0_25:
	ld.const.u8 	%rs50, [%rd25+1];
	setp.eq.s16 	%p29, %rs50, 0;
	@%p29 bra 	$L__BB0_27;
	ld.shared.u8 	%rs51, [%r121+1];
	and.b16  	%rs52, %rs66, 255;
	max.u16 	%rs66, %rs51, %rs52;
$L__BB0_27:
	ld.const.u8 	%rs53, [%rd25+2];
	setp.eq.s16 	%p30, %rs53, 0;
	@%p30 bra 	$L__BB0_29;
	ld.shared.u8 	%rs54, [%r121+2];
	and.b16  	%rs55, %rs66, 255;
	max.u16 	%rs66, %rs54, %rs55;
$L__BB0_29:
	ld.const.u8 	%rs56, [%rd25+3];
	setp.eq.s16 	%p31, %rs56, 0;
	@%p31 bra 	$L__BB0_31;
	ld.shared.u8 	%rs57, [%r121+3];
	and.b16  	%rs58, %rs66, 255;
	max.u16 	%rs66, %rs57, %rs58;
$L__BB0_31:
	ld.const.u8 	%rs59, [%rd25+4];
	setp.eq.s16 	%p32, %rs59, 0;
	@%p32 bra 	$L__BB0_33;
	ld.shared.u8 	%rs60, [%r121+4];
	and.b16  	%rs61, %rs66, 255;
	max.u16 	%rs66, %rs60, %rs61;
$L__BB0_33:
	ld.const.u8 	%rs62, [%rd25+5];
	setp.eq.s16 	%p33, %rs62, 0;
	@%p33 bra 	$L__BB0_35;
	ld.shared.u8 	%rs63, [%r121+5];
	and.b16  	%rs64, %rs66, 255;
	max.u16 	%rs66, %rs63, %rs64;
$L__BB0_35:
	add.s32 	%r122, %r122, 1;
	add.s32 	%r121, %r121, 26;
	add.s64 	%rd25, %rd25, 11;
	setp.ne.s32 	%p34, %r122, 11;
	@%p34 bra 	$L__BB0_13;
	mad.lo.s32 	%r113, %r53, %r105, %r47;
	cvt.s64.s32 	%rd22, %r113;
	cvta.to.global.u64 	%rd23, %rd4;
	add.s64 	%rd24, %rd23, %rd22;
	st.global.u8 	[%rd24], %rs66;
$L__BB0_37:
	ret;

}
	// .globl	_Z18morphology_erosionPKhPhii
.visible .entry _Z18morphology_erosionPKhPhii(
	.param .u64 .ptr .align 1 _Z18morphology_erosionPKhPhii_param_0,
	.param .u64 .ptr .align 1 _Z18morphology_erosionPKhPhii_param_1,
	.param .u32 _Z18morphology_erosionPKhPhii_param_2,
	.param .u32 _Z18morphology_erosionPKhPhii_param_3
)
{
	.reg .pred 	%p<35>;
	.reg .b16 	%rs<77>;
	.reg .b32 	%r<123>;
	.reg .b64 	%rd<26>;
	// demoted variable
	.shared .align 1 .b8 _ZZ18morphology_erosionPKhPhiiE12shared_input[676];
	ld.param.u64 	%rd5, [_Z18morphology_erosionPKhPhii_param_0];
	ld.param.u64 	%rd4, [_Z18morphology_erosionPKhPhii_param_1];
	ld.param.u32 	%r53, [_Z18morphology_erosionPKhPhii_param_2];
	ld.param.u32 	%r54, [_Z18morphology_erosionPKhPhii_param_3];
	cvta.to.global.u64 	%rd1, %rd5;
	mov.u32 	%r1, %tid.x;
	mov.u32 	%r2, %tid.y;
	mov.u32 	%r55, %ctaid.y;
	shl.b32 	%r3, %r55, 4;
	mov.u32 	%r56, %ctaid.x;
	shl.b32 	%r4, %r56, 4;
	setp.gt.u32 	%p1, %r2, 25;
	@%p1 bra 	$L__BB1_11;
	add.s32 	%r57, %r4, %r1;
	add.s32 	%r5, %r54, -1;
	add.s32 	%r6, %r53, -1;
	mov.u32 	%r7, %ntid.x;
	mov.u32 	%r8, %ntid.y;
	add.s32 	%r9, %r1, %r7;
	max.u32 	%r58, %r9, 26;
	setp.lt.u32 	%p2, %r9, 26;
	selp.u32 	%r59, 1, 0, %p2;
	add.s32 	%r60, %r9, %r59;
	sub.s32 	%r61, %r58, %r60;
	div.u32 	%r62, %r61, %r7;
	add.s32 	%r10, %r62, %r59;
	and.b32  	%r11, %r10, 3;
	add.s32 	%r63, %r57, -5;
	max.s32 	%r64, %r63, 0;
	setp.lt.s32 	%p3, %r63, %r53;
	selp.b32 	%r12, %r64, %r6, %p3;
	add.s32 	%r65, %r63, %r7;
	max.s32 	%r66, %r65, 0;
	setp.lt.s32 	%p4, %r65, %r53;
	selp.b32 	%r13, %r66, %r6, %p4;
	add.s32 	%r14, %r9, %r7;
	add.s32 	%r67, %r65, %r7;
	max.s32 	%r68, %r67, 0;
	setp.lt.s32 	%p5, %r67, %r53;
	selp.b32 	%r15, %r68, %r6, %p5;
	mov.u32 	%r69, _ZZ18morphology_erosionPKhPhiiE12shared_input;
	add.s32 	%r16, %r69, %r7;
	shl.b32 	%r70, %r7, 1;
	add.s32 	%r17, %r69, %r70;
	mul.lo.s32 	%r71, %r7, 3;
	add.s32 	%r18, %r69, %r71;
	add.s32 	%r19, %r4, %r71;
	mov.u32 	%r114, %r2;
$L__BB1_2:
	setp.gt.u32 	%p6, %r1, 25;
	@%p6 bra 	$L__BB1_10;
	setp.eq.s32 	%p7, %r11, 3;
	add.s32 	%r72, %r3, %r114;
	add.s32 	%r73, %r72, -5;
	max.s32 	%r74, %r73, 0;
	setp.lt.s32 	%p8, %r73, %r54;
	selp.b32 	%r75, %r74, %r5, %p8;
	mul.lo.s32 	%r21, %r75, %r53;
	mov.u32 	%r76, _ZZ18morphology_erosionPKhPhiiE12shared_input;
	mad.lo.s32 	%r22, %r114, 26, %r76;
	mov.u32 	%r115, %r1;
	@%p7 bra 	$L__BB1_7;
	setp.eq.s32 	%p9, %r11, 0;
	add.s32 	%r77, %r12, %r21;
	cvt.s64.s32 	%rd6, %r77;
	add.s64 	%rd7, %rd1, %rd6;
	ld.global.u8 	%rs24, [%rd7];
	add.s32 	%r23, %r22, %r1;
	st.shared.u8 	[%r23], %rs24;
	mov.u32 	%r115, %r9;
	@%p9 bra 	$L__BB1_7;
	setp.eq.s32 	%p10, %r11, 1;
	add.s32 	%r78, %r13, %r21;
	cvt.s64.s32 	%rd8, %r78;
	add.s64 	%rd9, %rd1, %rd8;
	ld.global.u8 	%rs25, [%rd9];
	add.s32 	%r24, %r23, %r7;
	st.shared.u8 	[%r24], %rs25;
	mov.u32 	%r115, %r14;
	@%p10 bra 	$L__BB1_7;
	add.s32 	%r115, %r14, %r7;
	add.s32 	%r79, %r15, %r21;
	cvt.s64.s32 	%rd10, %r79;
	add.s64 	%rd11, %rd1, %rd10;
	ld.global.u8 	%rs26, [%rd11];
	add.s32 	%r80, %r24, %r7;
	st.shared.u8 	[%r80], %rs26;
$L__BB1_7:
	setp.lt.u32 	%p11, %r10, 3;
	@%p11 bra 	$L__BB1_10;
	add.s32 	%r120, %r115, -5;
	mul.lo.s32 	%r81, %r114, 26;
	add.s32 	%r28, %r16, %r81;
	add.s32 	%r29, %r17, %r81;
	add.s32 	%r30, %r18, %r81;
	add.s32 	%r116, %r4, %r115;
	add.s32 	%r119, %r116, %r7;
	shl.b32 	%r82, %r7, 1;
	add.s32 	%r118, %r116, %r82;
	add.s32 	%r117, %r19, %r115;
$L__BB1_9:
	add.s32 	%r83, %r116, -5;
	max.s32 	%r84, %r83, 0;
	setp.lt.s32 	%p12, %r83, %r53;
	selp.b32 	%r85, %r84, %r6, %p12;
	add.s32 	%r86, %r85, %r21;
	cvt.s64.s32 	%rd12, %r86;
	add.s64 	%rd13, %rd1, %rd12;
	ld.global.u8 	%rs27, [%rd13];
	add.s32 	%r87, %r22, %r120;
	st.shared.u8 	[%r87+5], %rs27;
	add.s32 	%r88, %r119, -5;
	max.s32 	%r89, %r88, 0;
	setp.lt.s32 	%p13, %r88, %r53;
	selp.b32 	%r90, %r89, %r6, %p13;
	add.s32 	%r91, %r90, %r21;
	cvt.s64.s32 	%rd14, %r91;
	add.s64 	%rd15, %rd1, %rd14;
	ld.global.u8 	%rs28, [%rd15];
	add.s32 	%r92, %r28, %r120;
	st.shared.u8 	[%r92+5], %rs28;
	add.s32 	%r93, %r118, -5;
	max.s32 	%r94, %r93, 0;
	setp.lt.s32 	%p14, %r93, %r53;
	selp.b32 	%r95, %r94, %r6, %p14;
	add.s32 	%r96, %r95, %r21;
	cvt.s64.s32 	%rd16, %r96;
	add.s64 	%rd17, %rd1, %rd16;
	ld.global.u8 	%rs29, [%rd17];
	add.s32 	%r97, %r29, %r120;
	st.shared.u8 	[%r97+5], %rs29;
	add.s32 	%r98, %r117, -5;
	max.s32 	%r99, %r98, 0;
	setp.lt.s32 	%p15, %r98, %r53;
	selp.b32 	%r100, %r99, %r6, %p15;
	add.s32 	%r101, %r100, %r21;
	cvt.s64.s32 	%rd18, %r101;
	add.s64 	%rd19, %rd1, %rd18;
	ld.global.u8 	%rs30, [%rd19];
	add.s32 	%r102, %r30, %r120;
	st.shared.u8 	[%r102+5], %rs30;
	shl.b32 	%r103, %r7, 2;
	add.s32 	%r120, %r120, %r103;
	add.s32 	%r104, %r120, 5;
	add.s32 	%r119, %r119, %r103;
	add.s32 	%r118, %r118, %r103;
	add.s32 	%r117, %r117, %r103;
	add.s32 	%r116, %r116, %r103;
	setp.lt.u32 	%p16, %r104, 26;
	@%p16 bra 	$L__BB1_9;
$L__BB1_10:
	add.s32 	%r114, %r114, %r8;
	setp.lt.u32 	%p17, %r114, 26;
	@%p17 bra 	$L__BB1_2;
$L__BB1_11:
	bar.sync 	0;
	add.s32 	%r105, %r3, %r2;
	add.s32 	%r47, %r4, %r1;
	or.b32  	%r107, %r2, %r1;
	and.b32  	%r108, %r107, 1008;
	setp.ne.s32 	%p18, %r108, 0;
	setp.ge.s32 	%p19, %r105, %r54;
	setp.ge.s32 	%p20, %r47, %r53;
	or.pred  	%p21, %p19, %p20;
	or.pred  	%p22, %p21, %p18;
	@%p22 bra 	$L__BB1_37;
	mad.lo.s32 	%r110, %r2, 26, %r1;
	mov.u32 	%r111, _ZZ18morphology_erosionPKhPhiiE12shared_input;
	add.s32 	%r112, %r110, %r111;
	add.s32 	%r121, %r112, 5;
	mov.u64 	%rd21, d_mask;
	add.s64 	%rd25, %rd21, 5;
	mov.b16 	%rs66, 255;
	mov.b32 	%r122, 0;
$L__BB1_13:
	ld.const.u8 	%rs32, [%rd25+-5];
	setp.eq.s16 	%p23, %rs32, 0;
	@%p23 bra 	$L__BB1_15;
	ld.shared.u8 	%rs33, [%r121+-5];
	and.b16  	%rs34, %rs66, 255;
	min.u16 	%rs66, %rs33, %rs34;
$L__BB1_15:
	ld.const.u8 	%rs35, [%rd25+-4];
	setp.eq.s16 	%p24, %rs35, 0;
	@%p24 bra 	$L__BB1_17;
	ld.shared.u8 	%rs36, [%r121+-4];
	and.b16  	%rs37, %rs66, 255;
	min.u16 	%rs66, %rs36, %rs37;
$L__BB1_17:
	ld.const.u8 	%rs38, [%rd25+-3];
	setp.eq.s16 	%p25, %rs38, 0;
	@%p25 bra 	$L__BB1_19;
	ld.shared.u8 	%rs39, [%r121+-3];
	and.b16  	%rs40, %rs66, 255;
	min.u16 	%rs66, %rs39, %rs40;
$L__BB1_19:
	ld.const.u8 	%rs41, [%rd25+-2];
	setp.eq.s16 	%p26, %rs41, 0;
	@%p26 bra 	$L__BB1_21;
	ld.shared.u8 	%rs42, [%r121+-2];
	and.b16  	%rs43, %rs66, 255;
	min.u16 	%rs66, %rs42, %rs43;
$L__BB1_21:
	ld.const.u8 	%rs44, [%rd25+-1];
	setp.eq.s16 	%p27, %rs44, 0;
	@%p27 bra 	$L__BB1_23;
	ld.shared.u8 	%rs45, [%r121+-1];
	and.b16  	%rs46, %rs66, 255;
	min.u16 	%rs66, %rs45, %rs46;
$L__BB1_23:
	ld.const.u8 	%rs47, [%rd25];
	setp.eq.s16 	%p28, %rs47, 0;
	@%p28 bra 	$L__BB1_25;
	ld.shared.u8 	%rs48, [%r121];
	and.b16  	%rs49, %rs66, 255;
	min.u16 	%rs66, %rs48, %rs49;
$L__BB1_25:
	ld.const.u8 	%rs50, [%rd25+1];
	setp.eq.s16 	%p29, %rs50, 0;
	@%p29 bra 	$L__BB1_27;
	ld.shared.u8 	%rs51, [%r121+1];
	and.b16  	%rs52, %rs66, 255;
	min.u16 	%rs66, %rs51, %rs52;
$L__BB1_27:
	ld.const.u8 	%rs53, [%rd25+2];
	setp.eq.s16 	%p30, %rs53, 0;
	@%p30 bra 	$L__BB1_29;
	ld.shared.u8 	%rs54, [%r121+2];
	and.b16  	%rs55, %rs66, 255;
	min.u16 	%rs66, %rs54, %rs55;
$L__BB1_29:
	ld.const.u8 	%rs56, [%rd25+3];
	setp.eq.s16 	%p31, %rs56, 0;
	@%p31 bra 	$L__BB1_31;
	ld.shared.u8 	%rs57, [%r121+3];
	and.b16  	%rs58, %rs66, 255;
	min.u16 	%rs66, %rs57, %rs58;
$L__BB1_31:
	ld.const.u8 	%rs59, [%rd25+4];
	setp.eq.s16 	%p32, %rs59, 0;
	@%p32 bra 	$L__BB1_33;
	ld.shared.u8 	%rs60, [%r121+4];
	and.b16  	%rs61, %rs66, 255;
	min.u16 	%rs66, %rs60, %rs61;
$L__BB1_33:
	ld.const.u8 	%rs62, [%rd25+5];
	setp.eq.s16 	%p33, %rs62, 0;
	@%p33 bra 	$L__BB1_35;
	ld.shared.u8 	%rs63, [%r121+5];
	and.b16  	%rs64, %rs66, 255;
	min.u16 	%rs66, %rs63, %rs64;
$L__BB1_35:
	add.s32 	%r122, %r122, 1;
	add.s32 	%r121, %r121, 26;
	add.s64 	%rd25, %rd25, 11;
	setp.ne.s32 	%p34, %r122, 11;
	@%p34 bra 	$L__BB1_13;
	mad.lo.s32 	%r113, %r53, %r105, %r47;
	cvt.s64.s32 	%rd22, %r113;
	cvta.to.global.u64 	%rd23, %rd4;
	add.s64 	%rd24, %rd23, %rd22;
	st.global.u8 	[%rd24], %rs66;
$L__BB1_37:
	ret;

}
	// .globl	_Z12knn_distancePKfS0_Pfiii
.visible .entry _Z12knn_distancePKfS0_Pfiii(
	.param .u64 .ptr .align 1 _Z12knn_distancePKfS0_Pfiii_param_0,
	.param .u64 .ptr .align 1 _Z12knn_distancePKfS0_Pfiii_param_1,
	.param .u64 .ptr .align 1 _Z12knn_distancePKfS0_Pfiii_param_2,
	.param .u32 _Z12knn_distancePKfS0_Pfiii_param_3,
	.param .u32 _Z12knn_distancePKfS0_Pfiii_param_4,
	.param .u32 _Z12knn_distancePKfS0_Pfiii_param_5
)
{
	.reg .pred 	%p<13>;
	.reg .b32 	%r<41>;
	.reg .b32 	%f<83>;
	.reg .b64 	%rd<40>;

	ld.param.u64 	%rd8, [_Z12knn_distancePKfS0_Pfiii_param_0];
	ld.param.u64 	%rd9, [_Z12knn_distancePKfS0_Pfiii_param_1];
	ld.param.u64 	%rd7, [_Z12knn_distancePKfS0_Pfiii_param_2];
	ld.param.u32 	%r18, [_Z12knn_distancePKfS0_Pfiii_param_3];
	ld.param.u32 	%r20, [_Z12knn_distancePKfS0_Pfiii_param_4];
	ld.param.u32 	%r19, [_Z12knn_distancePKfS0_Pfiii_param_5];
	cvta.to.global.u64 	%rd1, %rd8;
	cvta.to.global.u64 	%rd2, %rd9;
	mov.u32 	%r21, %ctaid.y;
	mov.u32 	%r22, %ntid.y;
	mov.u32 	%r23, %tid.y;
	mad.lo.s32 	%r1, %r21, %r22, %r23;
	mov.u32 	%r24, %ctaid.x;
	mov.u32 	%r25, %ntid.x;
	mov.u32 	%r26, %tid.x;
	mad.lo.s32 	%r2, %r24, %r25, %r26;
	setp.ge.s32 	%p1, %r1, %r20;
	setp.ge.s32 	%p2, %r2, %r18;
	or.pred  	%p3, %p2, %p1;
	@%p3 bra 	$L__BB2_14;
	setp.lt.s32 	%p4, %r19, 1;
	mov.f32 	%f82, 0f00000000;
	@%p4 bra 	$L__BB2_13;
	mul.lo.s32 	%r3, %r19, %r1;
	mul.lo.s32 	%r4, %r19, %r2;
	and.b32  	%r5, %r19, 7;
	setp.lt.u32 	%p5, %r19, 8;
	mov.f32 	%f82, 0f00000000;
	mov.b32 	%r39, 0;
	@%p5 bra 	$L__BB2_5;
	and.b32  	%r39, %r19, 2147483640;
	neg.s32 	%r37, %r39;
	mul.wide.u32 	%rd10, %r3, 4;
	add.s64 	%rd11, %rd10, %rd2;
	add.s64 	%rd39, %rd11, 16;
	add.s64 	%rd4, %rd1, 16;
	mov.f32 	%f82, 0f00000000;
	mov.u32 	%r36, %r4;
$L__BB2_4:
	.pragma "nounroll";
	mul.wide.s32 	%rd12, %r36, 4;
	add.s64 	%rd13, %rd4, %rd12;
	ld.global.f32 	%f17, [%rd39+-16];
	ld.global.f32 	%f18, [%rd13+-16];
	sub.f32 	%f19, %f17, %f18;
	fma.rn.f32 	%f20, %f19, %f19, %f82;
	ld.global.f32 	%f21, [%rd39+-12];
	ld.global.f32 	%f22, [%rd13+-12];
	sub.f32 	%f23, %f21, %f22;
	fma.rn.f32 	%f24, %f23, %f23, %f20;
	ld.global.f32 	%f25, [%rd39+-8];
	ld.global.f32 	%f26, [%rd13+-8];
	sub.f32 	%f27, %f25, %f26;
	fma.rn.f32 	%f28, %f27, %f27, %f24;
	ld.global.f32 	%f29, [%rd39+-4];
	ld.global.f32 	%f30, [%rd13+-4];
	sub.f32 	%f31, %f29, %f30;
	fma.rn.f32 	%f32, %f31, %f31, %f28;
	ld.global.f32 	%f33, [%rd39];
	ld.global.f32 	%f34, [%rd13];
	sub.f32 	%f35, %f33, %f34;
	fma.rn.f32 	%f36, %f35, %f35, %f32;
	ld.global.f32 	%f37, [%rd39+4];
	ld.global.f32 	%f38, [%rd13+4];
	sub.f32 	%f39, %f37, %f38;
	fma.rn.f32 	%f40, %f39, %f39, %f36;
	ld.global.f32 	%f41, [%rd39+8];
	ld.global.f32 	%f42, [%rd13+8];
	sub.f32 	%f43, %f41, %f42;
	fma.rn.f32 	%f44, %f43, %f43, %f40;
	ld.global.f32 	%f45, [%rd39+12];
	ld.global.f32 	%f46, [%rd13+12];
	sub.f32 	%f47, %f45, %f46;
	fma.rn.f32 	%f82, %f47, %f47, %f44;
	add.s32 	%r37, %r37, 8;
	add.s64 	%rd39, %rd39, 32;
	add.s32 	%r36, %r36, 8;
	setp.ne.s32 	%p6, %r37, 0;
	@%p6 bra 	$L__BB2_4;
$L__BB2_5:
	setp.eq.s32 	%p7, %r5, 0;
	@%p7 bra 	$L__BB2_13;
	and.b32  	%r13, %r19, 3;
	setp.lt.u32 	%p8, %r5, 4;
	@%p8 bra 	$L__BB2_8;
	add.s32 	%r28, %r39, %r3;
	mul.wide.u32 	%rd14, %r28, 4;
	add.s64 	%rd15, %rd2, %rd14;
	ld.global.f32 	%f49, [%rd15];
	add.s32 	%r29, %r39, %r4;
	mul.wide.s32 	%rd16, %r29, 4;
	add.s64 	%rd17, %rd1, %rd16;
	ld.global.f32 	%f50, [%rd17];
	sub.f32 	%f51, %f49, %f50;
	fma.rn.f32 	%f52, %f51, %f51, %f82;
	cvt.u64.u32 	%rd18, %r3;
	cvt.u64.u32 	%rd19, %r39;
	add.s64 	%rd20, %rd19, %rd18;
	shl.b64 	%rd21, %rd20, 2;
	add.s64 	%rd22, %rd2, %rd21;
	ld.global.f32 	%f53, [%rd22+4];
	ld.global.f32 	%f54, [%rd17+4];
	sub.f32 	%f55, %f53, %f54;
	fma.rn.f32 	%f56, %f55, %f55, %f52;
	ld.global.f32 	%f57, [%rd22+8];
	ld.global.f32 	%f58, [%rd17+8];
	sub.f32 	%f59, %f57, %f58;
	fma.rn.f32 	%f60, %f59, %f59, %f56;
	ld.global.f32 	%f61, [%rd22+12];
	ld.global.f32 	%f62, [%rd17+12];
	sub.f32 	%f63, %f61, %f62;
	fma.rn.f32 	%f82, %f63, %f63, %f60;
	add.s32 	%r39, %r39, 4;
$L__BB2_8:
	setp.eq.s32 	%p9, %r13, 0;
	@%p9 bra 	$L__BB2_13;
	setp.eq.s32 	%p10, %r13, 1;
	@%p10 bra 	$L__BB2_11;
	add.s32 	%r30, %r39, %r3;
	mul.wide.u32 	%rd23, %r30, 4;
	add.s64 	%rd24, %rd2, %rd23;
	ld.global.f32 	%f65, [%rd24];
	add.s32 	%r31, %r39, %r4;
	mul.wide.s32 	%rd25, %r31, 4;
	add.s64 	%rd26, %rd1, %rd25;
	ld.global.f32 	%f66, [%rd26];
	sub.f32 	%f67, %f65, %f66;
	fma.rn.f32 	%f68, %f67, %f67, %f82;
	cvt.u64.u32 	%rd27, %r3;
	cvt.u64.u32 	%rd28, %r39;
	add.s64 	%rd29, %rd28, %rd27;
	shl.b64 	%rd30, %rd29, 2;
	add.s64 	%rd31, %rd2, %rd30;
	ld.global.f32 	%f69, [%rd31+4];
	ld.global.f32 	%f70, [%rd26+4];
	sub.f32 	%f71, %f69, %f70;
	fma.rn.f32 	%f82, %f71, %f71, %f68;
	add.s32 	%r39, %r39, 2;
$L__BB2_11:
	and.b32  	%r32, %r19, 1;
	setp.eq.b32 	%p11, %r32, 1;
	not.pred 	%p12, %p11;
	@%p12 bra 	$L__BB2_13;
	add.s32 	%r33, %r39, %r3;
	mul.wide.u32 	%rd32, %r33, 4;
	add.s64 	%rd33, %rd2, %rd32;
	ld.global.f32 	%f72, [%rd33];
	add.s32 	%r34, %r39, %r4;
	mul.wide.s32 	%rd34, %r34, 4;
	add.s64 	%rd35, %rd1, %rd34;
	ld.global.f32 	%f73, [%rd35];
	sub.f32 	%f74, %f72, %f73;
	fma.rn.f32 	%f82, %f74, %f74, %f82;
$L__BB2_13:
	mad.lo.s32 	%r35, %r18, %r1, %r2;
	cvta.to.global.u64 	%rd36, %rd7;
	mul.wide.s32 	%rd37, %r35, 4;
	add.s64 	%rd38, %rd36, %rd37;
	st.global.f32 	[%rd38], %f82;
$L__BB2_14:
	ret;

}


// ===== COMPILED SASS (sm_100) =====

	.target	sm_100

	.elftype	@"ET_EXEC"


//--------------------- .note.nv.tkinfo           --------------------------
	.section	.note.nv.tkinfo,"",@"SHT_NOTE"
	.sectionflags	@"SHF_NOTE_NV_TKINFO"
	.tkinfo
        /*0018*/ 	.word	0x00000002
        /*0030*/ 	.string	""
        /*0030*/ 	.string	"ptxas"
        /*0030*/ 	.string	"Cuda compilation tools, release 13.0, V13.0.88"
        /*0030*/ 	.string	"Build cuda_13.0.r13.0/compiler.36424714_0"
        /*0030*/ 	.string	"-arch sm_100 -m 64 "



//--------------------- .note.nv.cuinfo           --------------------------
	.section	.note.nv.cuinfo,"",@"SHT_NOTE"
	.sectionflags	@"SHF_NOTE_NV_CUINFO"
        /*0018*/ 	.short	0x0002
        /*001a*/ 	.short	0x0064
        /*001c*/ 	.short	0x0082
	.zero		2


//--------------------- .nv.info                  --------------------------
	.section	.nv.info,"",@"SHT_CUDA_INFO"
	.align	4


	//----- nvinfo : EIATTR_REGCOUNT
	.align		4
        /*0000*/ 	.byte	0x04, 0x2f
        /*0002*/ 	.short	(.L_2 - .L_1)
	.align		4
.L_1:
        /*0004*/ 	.word	index@(_Z19morphology_dilationPKhPhii)
        /*0008*/ 	.word	0x00000020


	//----- nvinfo : EIATTR_FRAME_SIZE
	.align		4
.L_2:
        /*000c*/ 	.byte	0x04, 0x11
        /*000e*/ 	.short	(.L_4 - .L_3)
	.align		4
.L_3:
        /*0010*/ 	.word	index@(_Z19morphology_dilationPKhPhii)
        /*0014*/ 	.word	0x00000000


	//----- nvinfo : EIATTR_REGCOUNT
	.align		4
.L_4:
        /*0018*/ 	.byte	0x04, 0x2f
        /*001a*/ 	.short	(.L_6 - .L_5)
	.align		4
.L_5:
        /*001c*/ 	.word	index@(_Z18morphology_erosionPKhPhii)
        /*0020*/ 	.word	0x00000020


	//----- nvinfo : EIATTR_FRAME_SIZE
	.align		4
.L_6:
        /*0024*/ 	.byte	0x04, 0x11
        /*0026*/ 	.short	(.L_8 - .L_7)
	.align		4
.L_7:
        /*0028*/ 	.word	index@(_Z18morphology_erosionPKhPhii)
        /*002c*/ 	.word	0x00000000


	//----- nvinfo : EIATTR_REGCOUNT
	.align		4
.L_8:
        /*0030*/ 	.byte	0x04, 0x2f
        /*0032*/ 	.short	(.L_10 - .L_9)
	.align		4
.L_9:
        /*0034*/ 	.word	index@(_Z12knn_distancePKfS0_Pfiii)
        /*0038*/ 	.word	0x0000001f


	//----- nvinfo : EIATTR_FRAME_SIZE
	.align		4
.L_10:
        /*003c*/ 	.byte	0x04, 0x11
        /*003e*/ 	.short	(.L_12 - .L_11)
	.align		4
.L_11:
        /*0040*/ 	.word	index@(_Z12knn_distancePKfS0_Pfiii)
        /*0044*/ 	.word	0x00000000


	//----- nvinfo : EIATTR_MIN_STACK_SIZE
	.align		4
.L_12:
        /*0048*/ 	.byte	0x04, 0x12
        /*004a*/ 	.short	(.L_14 - .L_13)
	.align		4
.L_13:
        /*004c*/ 	.word	index@(_Z12knn_distancePKfS0_Pfiii)
        /*0050*/ 	.word	0x00000000


	//----- nvinfo : EIATTR_MIN_STACK_SIZE
	.align		4
.L_14:
        /*0054*/ 	.byte	0x04, 0x12
        /*0056*/ 	.short	(.L_16 - .L_15)
	.align		4
.L_15:
        /*0058*/ 	.word	index@(_Z18morphology_erosionPKhPhii)
        /*005c*/ 	.word	0x00000000


	//----- nvinfo : EIATTR_MIN_STACK_SIZE
	.align		4
.L_16:
        /*0060*/ 	.byte	0x04, 0x12
        /*0062*/ 	.short	(.L_18 - .L_17)
	.align		4
.L_17:
        /*0064*/ 	.word	index@(_Z19morphology_dilationPKhPhii)
        /*0068*/ 	.word	0x00000000
.L_18:


//--------------------- .nv.compat                --------------------------
	.section	.nv.compat,"",@"SHT_CUDA_COMPAT_INFO"
	.align	4
        /*0000*/ 	.byte	0x02, 0x09, 0x00, 0x00, 0x02, 0x02, 0x01, 0x00, 0x02, 0x05, 0x05, 0x00, 0x03, 0x07, 0x01, 0x01
        /*0010*/ 	.byte	0x02, 0x03, 0x00, 0x00, 0x02, 0x06, 0x01, 0x00, 0x04, 0x0b, 0x08, 0x00, 0x09, 0x00, 0x00, 0x00
        /*0020*/ 	.byte	0x00, 0x00, 0x00, 0x00


//--------------------- .nv.info._Z12knn_distancePKfS0_Pfiii --------------------------
	.section	.nv.info._Z12knn_distancePKfS0_Pfiii,"",@"SHT_CUDA_INFO"
	.sectionflags	@""
	.align	4


	//----- nvinfo : EIATTR_CUDA_API_VERSION
	.align		4
        /*0000*/ 	.byte	0x04, 0x37
        /*0002*/ 	.short	(.L_20 - .L_19)
.L_19:
        /*0004*/ 	.word	0x00000082


	//----- nvinfo : EIATTR_KPARAM_INFO
	.align		4
.L_20:
        /*0008*/ 	.byte	0x04, 0x17
        /*000a*/ 	.short	(.L_22 - .L_21)
.L_21:
        /*000c*/ 	.word	0x00000000
        /*0010*/ 	.short	0x0005
        /*0012*/ 	.short	0x0020
        /*0014*/ 	.byte	0x00, 0xf0, 0x11, 0x00


	//----- nvinfo : EIATTR_KPARAM_INFO
	.align		4
.L_22:
        /*0018*/ 	.byte	0x04, 0x17
        /*001a*/ 	.short	(.L_24 - .L_23)
.L_23:
        /*001c*/ 	.word	0x00000000
        /*0020*/ 	.short	0x0004
        /*0022*/ 	.short	0x001c
        /*0024*/ 	.byte	0x00, 0xf0, 0x11, 0x00


	//----- nvinfo : EIATTR_KPARAM_INFO
	.align		4
.L_24:
        /*0028*/ 	.byte	0x04, 0x17
        /*002a*/ 	.short	(.L_26 - .L_25)
.L_25:
        /*002c*/ 	.word	0x00000000
        /*0030*/ 	.short	0x0003
        /*0032*/ 	.short	0x0018
        /*0034*/ 	.byte	0x00, 0xf0, 0x11, 0x00


	//----- nvinfo : EIATTR_KPARAM_INFO
	.align		4
.L_26:
        /*0038*/ 	.byte	0x04, 0x17
        /*003a*/ 	.short	(.L_28 - .L_27)
.L_27:
        /*003c*/ 	.word	0x00000000
        /*0040*/ 	.short	0x0002
        /*0042*/ 	.short	0x0010
        /*0044*/ 	.byte	0x00, 0xf5, 0x21, 0x00


	//----- nvinfo : EIATTR_KPARAM_INFO
	.align		4
.L_28:
        /*0048*/ 	.byte	0x04, 0x17
        /*004a*/ 	.short	(.L_30 - .L_29)
.L_29:
        /*004c*/ 	.word	0x00000000
        /*0050*/ 	.short	0x0001
        /*0052*/ 	.short	0x0008
        /*0054*/ 	.byte	0x00, 0xf5, 0x21, 0x00


	//----- nvinfo : EIATTR_KPARAM_INFO
	.align		4
.L_30:
        /*0058*/ 	.byte	0x04, 0x17
        /*005a*/ 	.short	(.L_32 - .L_31)
.L_31:
        /*005c*/ 	.word	0x00000000
        /*0060*/ 	.short	0x0000
        /*0062*/ 	.short	0x0000
        /*0064*/ 	.byte	0x00, 0xf5, 0x21, 0x00


	//----- nvinfo : EIATTR_SPARSE_MMA_MASK
	.align		4
.L_32:
        /*0068*/ 	.byte	0x03, 0x50
        /*006a*/ 	.short	0x0000


	//----- nvinfo : EIATTR_MAXREG_COUNT
	.align		4
        /*006c*/ 	.byte	0x03, 0x1b
        /*006e*/ 	.short	0x00ff


	//----- nvinfo : EIATTR_MERCURY_ISA_VERSION
	.align		4
        /*0070*/ 	.byte	0x03, 0x5f
        /*0072*/ 	.short	0x0101


	//----- nvinfo : EIATTR_VRC_CTA_INIT_COUNT
	.align		4
        /*0074*/ 	.byte	0x02, 0x4a
	.zero		1
	.zero		1


	//----- nvinfo : EIATTR_EXIT_INSTR_OFFSETS
	.align		4
        /*0078*/ 	.byte	0x04, 0x1c
        /*007a*/ 	.short	(.L_34 - .L_33)


	//   ....[0]....
.L_33:
        /*007c*/ 	.word	0x000000c0


	//   ....[1]....
        /*0080*/ 	.word	0x00000950


	//----- nvinfo : EIATTR_CBANK_PARAM_SIZE
	.align		4
.L_34:
        /*0084*/ 	.byte	0x03, 0x19
        /*0086*/ 	.short	0x0024


	//----- nvinfo : EIATTR_PARAM_CBANK
	.align		4
        /*0088*/ 	.byte	0x04, 0x0a
        /*008a*/ 	.short	(.L_36 - .L_35)
	.align		4
.L_35:
        /*008c*/ 	.word	index@(.nv.constant0._Z12knn_distancePKfS0_Pfiii)
        /*0090*/ 	.short	0x0380
        /*0092*/ 	.short	0x0024


	//----- nvinfo : EIATTR_SW_WAR
	.align		4
.L_36:
        /*0094*/ 	.byte	0x04, 0x36
        /*0096*/ 	.short	(.L_38 - .L_37)
.L_37:
        /*0098*/ 	.word	0x00000008
.L_38:


//--------------------- .nv.info._Z18morphology_erosionPKhPhii --------------------------
	.section	.nv.info._Z18morphology_erosionPKhPhii,"",@"SHT_CUDA_INFO"
	.sectionflags	@""
	.align	4


	//----- nvinfo : EIATTR_CUDA_API_VERSION
	.align		4
        /*0000*/ 	.byte	0x04, 0x37
        /*0002*/ 	.short	(.L_40 - .L_39)
.L_39:
        /*0004*/ 	.word	0x00000082


	//----- nvinfo : EIATTR_KPARAM_INFO
	.align		4
.L_40:
        /*0008*/ 	.byte	0x04, 0x17
        /*000a*/ 	.short	(.L_42 - .L_41)
.L_41:
        /*000c*/ 	.word	0x00000000
        /*0010*/ 	.short	0x0003
        /*0012*/ 	.short	0x0014
        /*0014*/ 	.byte	0x00, 0xf0, 0x11, 0x00


	//----- nvinfo : EIATTR_KPARAM_INFO
	.align		4
.L_42:
        /*0018*/ 	.byte	0x04, 0x17
        /*001a*/ 	.short	(.L_44 - .L_43)
.L_43:
        /*001c*/ 	.word	0x00000000
        /*0020*/ 	.short	0x0002
        /*0022*/ 	.short	0x0010
        /*0024*/ 	.byte	0x00, 0xf0, 0x11, 0x00


	//----- nvinfo : EIATTR_KPARAM_INFO
	.align		4
.L_44:
        /*0028*/ 	.byte	0x04, 0x17
        /*002a*/ 	.short	(.L_46 - .L_45)
.L_45:
        /*002c*/ 	.word	0x00000000
        /*0030*/ 	.short	0x0001
        /*0032*/ 	.short	0x0008
        /*0034*/ 	.byte	0x00, 0xf5, 0x21, 0x00


	//----- nvinfo : EIATTR_KPARAM_INFO
	.align		4
.L_46:
        /*0038*/ 	.byte	0x04, 0x17
        /*003a*/ 	.short	(.L_48 - .L_47)
.L_47:
        /*003c*/ 	.word	0x00000000
        /*0040*/ 	.short	0x0000
        /*0042*/ 	.short	0x0000
        /*0044*/ 	.byte	0x00, 0xf5, 0x21, 0x00


	//----- nvinfo : EIATTR_SPARSE_MMA_MASK
	.align		4
.L_48:
        /*0048*/ 	.byte	0x03, 0x50
        /*004a*/ 	.short	0x0000


	//----- nvinfo : EIATTR_MAXREG_COUNT
	.align		4
        /*004c*/ 	.byte	0x03, 0x1b
        /*004e*/ 	.short	0x00ff


	//----- nvinfo : EIATTR_NUM_BARRIERS
	.align		4
        /*0050*/ 	.byte	0x02, 0x4c
        /*0052*/ 	.byte	0x01
	.zero		1


	//----- nvinfo : EIATTR_MERCURY_ISA_VERSION
	.align		4
        /*0054*/ 	.byte	0x03, 0x5f
        /*0056*/ 	.short	0x0101


	//----- nvinfo : EIATTR_VRC_CTA_INIT_COUNT
	.align		4
        /*0058*/ 	.byte	0x02, 0x4a
	.zero		1
	.zero		1


	//----- nvinfo : EIATTR_EXIT_INSTR_OFFSETS
	.align		4
        /*005c*/ 	.byte	0x04, 0x1c
        /*005e*/ 	.short	(.L_50 - .L_49)


	//   ....[0]....
.L_49:
        /*0060*/ 	.word	0x00000b90


	//   ....[1]....
        /*0064*/ 	.word	0x000039a0


	//----- nvinfo : EIATTR_CRS_STACK_SIZE
	.align		4
.L_50:
        /*0068*/ 	.byte	0x04, 0x1e
        /*006a*/ 	.short	(.L_52 - .L_51)
.L_51:
        /*006c*/ 	.word	0x00000000


	//----- nvinfo : EIATTR_CBANK_PARAM_SIZE
	.align		4
.L_52:
        /*0070*/ 	.byte	0x03, 0x19
        /*0072*/ 	.short	0x0018


	//----- nvinfo : EIATTR_PARAM_CBANK
	.align		4
        /*0074*/ 	.byte	0x04, 0x0a
        /*0076*/ 	.short	(.L_54 - .L_53)
	.align		4
.L_53:
        /*0078*/ 	.word	index@(.nv.constant0._Z18morphology_erosionPKhPhii)
        /*007c*/ 	.short	0x0380
        /*007e*/ 	.short	0x0018


	//----- nvinfo : EIATTR_SW_WAR
	.align		4
.L_54:
        /*0080*/ 	.byte	0x04, 0x36
        /*0082*/ 	.short	(.L_56 - .L_55)
.L_55:
        /*0084*/ 	.word	0x00000008
.L_56:


//--------------------- .nv.info._Z19morphology_dilationPKhPhii --------------------------
	.section	.nv.info._Z19morphology_dilationPKhPhii,"",@"SHT_CUDA_INFO"
	.sectionflags	@""
	.align	4


	//----- nvinfo : EIATTR_CUDA_API_VERSION
	.align		4
        /*0000*/ 	.byte	0x04, 0x37
        /*0002*/ 	.short	(.L_58 - .L_57)
.L_57:
        /*0004*/ 	.word	0x00000082


	//----- nvinfo : EIATTR_KPARAM_INFO
	.align		4
.L_58:
        /*0008*/ 	.byte	0x04, 0x17
        /*000a*/ 	.short	(.L_60 - .L_59)
.L_59:
        /*000c*/ 	.word	0x00000000
        /*0010*/ 	.short	0x0003
        /*0012*/ 	.short	0x0014
        /*0014*/ 	.byte	0x00, 0xf0, 0x11, 0x00


	//----- nvinfo : EIATTR_KPARAM_INFO
	.align		4
.L_60:
        /*0018*/ 	.byte	0x04, 0x17
        /*001a*/ 	.short	(.L_62 - .L_61)
.L_61:
        /*001c*/ 	.word	0x00000000
        /*0020*/ 	.short	0x0002
        /*0022*/ 	.short	0x0010
        /*0024*/ 	.byte	0x00, 0xf0, 0x11, 0x00


	//----- nvinfo : EIATTR_KPARAM_INFO
	.align		4
.L_62:
        /*0028*/ 	.byte	0x04, 0x17
        /*002a*/ 	.short	(.L_64 - .L_63)
.L_63:
        /*002c*/ 	.word	0x00000000
        /*0030*/ 	.short	0x0001
        /*0032*/ 	.short	0x0008
        /*0034*/ 	.byte	0x00, 0xf5, 0x21, 0x00


	//----- nvinfo : EIATTR_KPARAM_INFO
	.align		4
.L_64:
        /*0038*/ 	.byte	0x04, 0x17
        /*003a*/ 	.short	(.L_66 - .L_65)
.L_65:
        /*003c*/ 	.word	0x00000000
        /*0040*/ 	.short	0x0000
        /*0042*/ 	.short	0x0000
        /*0044*/ 	.byte	0x00, 0xf5, 0x21, 0x00


	//----- nvinfo : EIATTR_SPARSE_MMA_MASK
	.align		4
.L_66:
        /*0048*/ 	.byte	0x03, 0x50
        /*004a*/ 	.short	0x0000


	//----- nvinfo : EIATTR_MAXREG_COUNT
	.align		4
        /*004c*/ 	.byte	0x03, 0x1b
        /*004e*/ 	.short	0x00ff


	//----- nvinfo : EIATTR_NUM_BARRIERS
	.align		4
        /*0050*/ 	.byte	0x02, 0x4c
        /*0052*/ 	.byte	0x01
	.zero		1


	//----- nvinfo : EIATTR_MERCURY_ISA_VERSION
	.align		4
        /*0054*/ 	.byte	0x03, 0x5f
        /*0056*/ 	.short	0x0101


	//----- nvinfo : EIATTR_VRC_CTA_INIT_COUNT
	.align		4
        /*0058*/ 	.byte	0x02, 0x4a
	.zero		1
	.zero		1


	//----- nvinfo : EIATTR_EXIT_INSTR_OFFSETS
	.align		4
        /*005c*/ 	.byte	0x04, 0x1c
        /*005e*/ 	.short	(.L_68 - .L_67)


	//   ....[0]....
.L_67:
        /*0060*/ 	.word	0x00000b90


	//   ....[1]....
        /*0064*/ 	.word	0x00003990


	//----- nvinfo : EIATTR_CRS_STACK_SIZE
	.align		4
.L_68:
        /*0068*/ 	.byte	0x04, 0x1e
        /*006a*/ 	.short	(.L_70 - .L_69)
.L_69:
        /*006c*/ 	.word	0x00000000


	//----- nvinfo : EIATTR_CBANK_PARAM_SIZE
	.align		4
.L_70:
        /*0070*/ 	.byte	0x03, 0x19
        /*0072*/ 	.short	0x0018


	//----- nvinfo : EIATTR_PARAM_CBANK
	.align		4
        /*0074*/ 	.byte	0x04, 0x0a
        /*0076*/ 	.short	(.L_72 - .L_71)
	.align		4
.L_71:
        /*0078*/ 	.word	index@(.nv.constant0._Z19morphology_dilationPKhPhii)
        /*007c*/ 	.short	0x0380
        /*007e*/ 	.short	0x0018


	//----- nvinfo : EIATTR_SW_WAR
	.align		4
.L_72:
        /*0080*/ 	.byte	0x04, 0x36
        /*0082*/ 	.short	(.L_74 - .L_73)
.L_73:
        /*0084*/ 	.word	0x00000008
.L_74:


//--------------------- .nv.callgraph             --------------------------
	.section	.nv.callgraph,"",@"SHT_CUDA_CALLGRAPH"
	.align	4
	.sectionentsize	8
	.align		4
        /*0000*/ 	.word	0x00000000
	.align		4
        /*0004*/ 	.word	0xffffffff
	.align		4
        /*0008*/ 	.word	0x00000000
	.align		4
        /*000c*/ 	.word	0xfffffffe
	.align		4
        /*0010*/ 	.word	0x00000000
	.align		4
        /*0014*/ 	.word	0xfffffffd
	.align		4
        /*0018*/ 	.word	0x00000000
	.align		4
        /*001c*/ 	.word	0xfffffffc


//--------------------- .nv.constant3             --------------------------
	.section	.nv.constant3,"a",@progbits
.nv.constant3:
	.type		d_mask,@object
	.size		d_mask,(.L_0 - d_mask)
d_mask:
	.zero		121
.L_0:


//--------------------- .text._Z12knn_distancePKfS0_Pfiii --------------------------
	.section	.text._Z12knn_distancePKfS0_Pfiii,"ax",@progbits
	.align	128
        .global         _Z12knn_distancePKfS0_Pfiii
        .type           _Z12knn_distancePKfS0_Pfiii,@function
        .size           _Z12knn_distancePKfS0_Pfiii,(.L_x_23 - _Z12knn_distancePKfS0_Pfiii)
        .other          _Z12knn_distancePKfS0_Pfiii,@"STO_CUDA_ENTRY STV_DEFAULT"
_Z12knn_distancePKfS0_Pfiii:
.text._Z12knn_distancePKfS0_Pfiii:
[----:B------:R-:W-:Y:S01]  /*0000*/  LDC R1, c[0x0][0x37c] ;  /* 0x0000df00ff017b82 */ /* 0x000fe20000000800 */
[----:B------:R-:W0:Y:S07]  /*0010*/  S2R R3, SR_TID.Y ;  /* 0x0000000000037919 */ /* 0x000e2e0000002200 */
[----:B------:R-:W0:Y:S01]  /*0020*/  S2UR UR4, SR_CTAID.Y ;  /* 0x00000000000479c3 */ /* 0x000e220000002600 */
[----:B------:R-:W1:Y:S01]  /*0030*/  LDCU.64 UR8, c[0x0][0x398] ;  /* 0x00007300ff0877ac */ /* 0x000e620008000a00 */
[----:B------:R-:W2:Y:S06]  /*0040*/  S2R R2, SR_TID.X ;  /* 0x0000000000027919 */ /* 0x000eac0000002100 */
[----:B------:R-:W0:Y:S08]  /*0050*/  LDC R0, c[0x0][0x364] ;  /* 0x0000d900ff007b82 */ /* 0x000e300000000800 */
[----:B------:R-:W2:Y:S08]  /*0060*/  S2UR UR5, SR_CTAID.X ;  /* 0x00000000000579c3 */ /* 0x000eb00000002500 */
[----:B------:R-:W2:Y:S01]  /*0070*/  LDC R7, c[0x0][0x360] ;  /* 0x0000d800ff077b82 */ /* 0x000ea20000000800 */
[----:B0-----:R-:W-:-:S05]  /*0080*/  IMAD R0, R0, UR4, R3 ;  /* 0x0000000400007c24 */ /* 0x001fca000f8e0203 */
[----:B-1----:R-:W-:Y:S01]  /*0090*/  ISETP.GE.AND P0, PT, R0, UR9, PT ;  /* 0x0000000900007c0c */ /* 0x002fe2000bf06270 */
[----:B--2---:R-:W-:-:S05]  /*00a0*/  IMAD R7, R7, UR5, R2 ;  /* 0x0000000507077c24 */ /* 0x004fca000f8e0202 */
[----:B------:R-:W-:-:S13]  /*00b0*/  ISETP.GE.OR P0, PT, R7, UR8, P0 ;  /* 0x0000000807007c0c */ /* 0x000fda0008706670 */
[----:B------:R-:W-:Y:S05]  /*00c0*/  @P0 EXIT ;  /* 0x000000000000094d */ /* 0x000fea0003800000 */
[----:B------:R-:W0:Y:S01]  /*00d0*/  LDC R10, c[0x0][0x3a0] ;  /* 0x0000e800ff0a7b82 */ /* 0x000e220000000800 */
[----:B------:R-:W1:Y:S01]  /*00e0*/  LDCU.64 UR6, c[0x0][0x358] ;  /* 0x00006b00ff0677ac */ /* 0x000e620008000a00 */
[----:B------:R-:W-:Y:S01]  /*00f0*/  HFMA2 R11, -RZ, RZ, 0, 0 ;  /* 0x00000000ff0b7431 */ /* 0x000fe200000001ff */
[----:B0-----:R-:W-:-:S13]  /*0100*/  ISETP.GE.AND P0, PT, R10, 0x1, PT ;  /* 0x000000010a00780c */ /* 0x001fda0003f06270 */
[----:B-1----:R-:W-:Y:S05]  /*0110*/  @!P0 BRA `(.L_x_0) ;  /* 0x0000000400fc8947 */ /* 0x002fea0003800000 */
[----:B------:R-:W-:Y:S01]  /*0120*/  ISETP.GE.U32.AND P1, PT, R10, 0x8, PT ;  /* 0x000000080a00780c */ /* 0x000fe20003f26070 */
[-C--:B------:R-:W-:Y:S01]  /*0130*/  IMAD R6, R0, R10.reuse, RZ ;  /* 0x0000000a00067224 */ /* 0x080fe200078e02ff */
[----:B------:R-:W-:Y:S01]  /*0140*/  LOP3.LUT R25, R10, 0x7, RZ, 0xc0, !PT ;  /* 0x000000070a197812 */ /* 0x000fe200078ec0ff */
[----:B------:R-:W-:Y:S01]  /*0150*/  IMAD R8, R7, R10, RZ ;  /* 0x0000000a07087224 */ /* 0x000fe200078e02ff */
[----:B------:R-:W-:Y:S02]  /*0160*/  MOV R11, RZ ;  /* 0x000000ff000b7202 */ /* 0x000fe40000000f00 */
[----:B------:R-:W-:Y:S02]  /*0170*/  ISETP.NE.AND P0, PT, R25, RZ, PT ;  /* 0x000000ff1900720c */ /* 0x000fe40003f05270 */
[----:B------:R-:W-:-:S05]  /*0180*/  MOV R9, RZ ;  /* 0x000000ff00097202 */ /* 0x000fca0000000f00 */
[----:B------:R-:W-:Y:S06]  /*0190*/  @!P1 BRA `(.L_x_1) ;  /* 0x0000000000d09947 */ /* 0x000fec0003800000 */
[----:B------:R-:W0:Y:S01]  /*01a0*/  LDC.64 R2, c[0x0][0x388] ;  /* 0x0000e200ff027b82 */ /* 0x000e220000000a00 */
[----:B------:R-:W1:Y:S01]  /*01b0*/  LDCU.64 UR4, c[0x0][0x380] ;  /* 0x00007000ff0477ac */ /* 0x000e620008000a00 */
[----:B------:R-:W-:Y:S02]  /*01c0*/  LOP3.LUT R9, R10, 0x7ffffff8, RZ, 0xc0, !PT ;  /* 0x7ffffff80a097812 */ /* 0x000fe400078ec0ff */
[----:B------:R-:W-:Y:S02]  /*01d0*/  MOV R11, RZ ;  /* 0x000000ff000b7202 */ /* 0x000fe40000000f00 */
[----:B------:R-:W-:Y:S02]  /*01e0*/  MOV R12, R8 ;  /* 0x00000008000c7202 */ /* 0x000fe40000000f00 */
[----:B------:R-:W-:Y:S01]  /*01f0*/  IADD3 R27, PT, PT, -R9, RZ, RZ ;  /* 0x000000ff091b7210 */ /* 0x000fe20007ffe1ff */
[----:B-1----:R-:W-:-:S04]  /*0200*/  UIADD3 UR4, UP0, UPT, UR4, 0x10, URZ ;  /* 0x0000001004047890 */ /* 0x002fc8000ff1e0ff */
[----:B------:R-:W-:Y:S01]  /*0210*/  UIADD3.X UR5, UPT, UPT, URZ, UR5, URZ, UP0, !UPT ;  /* 0x00000005ff057290 */ /* 0x000fe200087fe4ff */
[----:B0-----:R-:W-:-:S03]  /*0220*/  IMAD.WIDE.U32 R2, R6, 0x4, R2 ;  /* 0x0000000406027825 */ /* 0x001fc600078e0002 */
[----:B------:R-:W-:-:S04]  /*0230*/  IADD3 R4, P1, PT, R2, 0x10, RZ ;  /* 0x0000001002047810 */ /* 0x000fc80007f3e0ff */
[----:B------:R-:W-:-:S09]  /*0240*/  IADD3.X R5, PT, PT, RZ, R3, RZ, P1, !PT ;  /* 0x00000003ff057210 */ /* 0x000fd20000ffe4ff */
.L_x_2:
[----:B------:R-:W-:Y:S01]  /*0250*/  MOV R2, UR4 ;  /* 0x0000000400027c02 */ /* 0x000fe20008000f00 */
[----:B------:R-:W2:Y:S01]  /*0260*/  LDG.E R21, desc[UR6][R4.64+-0x10] ;  /* 0xfffff00604157981 */ /* 0x000ea2000c1e1900 */
[----:B------:R-:W-:-:S03]  /*0270*/  MOV R3, UR5 ;  /* 0x0000000500037c02 */ /* 0x000fc60008000f00 */
[----:B------:R-:W3:Y:S01]  /*0280*/  LDG.E R13, desc[UR6][R4.64+-0xc] ;  /* 0xfffff406040d7981 */ /* 0x000ee2000c1e1900 */
[----:B------:R-:W-:-:S03]  /*0290*/  IMAD.WIDE R2, R12, 0x4, R2 ;  /* 0x000000040c027825 */ /* 0x000fc600078e0202 */
[----:B------:R-:W4:Y:S04]  /*02a0*/  LDG.E R15, desc[UR6][R4.64+-0x8] ;  /* 0xfffff806040f7981 */ /* 0x000f28000c1e1900 */
[----:B------:R-:W2:Y:S04]  /*02b0*/  LDG.E R22, desc[UR6][R2.64+-0x10] ;  /* 0xfffff00602167981 */ /* 0x000ea8000c1e1900 */
[----:B------:R-:W3:Y:S04]  /*02c0*/  LDG.E R14, desc[UR6][R2.64+-0xc] ;  /* 0xfffff406020e7981 */ /* 0x000ee8000c1e1900 */
[----:B------:R-:W4:Y:S04]  /*02d0*/  LDG.E R16, desc[UR6][R2.64+-0x8] ;  /* 0xfffff80602107981 */ /* 0x000f28000c1e1900 */
[----:B------:R-:W5:Y:S04]  /*02e0*/  LDG.E R17, desc[UR6][R4.64+-0x4] ;  /* 0xfffffc0604117981 */ /* 0x000f68000c1e1900 */
[----:B------:R-:W5:Y:S04]  /*02f0*/  LDG.E R18, desc[UR6][R2.64+-0x4] ;  /* 0xfffffc0602127981 */ /* 0x000f68000c1e1900 */
[----:B------:R-:W5:Y:S04]  /*0300*/  LDG.E R19, desc[UR6][R4.64] ;  /* 0x0000000604137981 */ /* 0x000f68000c1e1900 */
[----:B------:R-:W5:Y:S04]  /*0310*/  LDG.E R20, desc[UR6][R2.64] ;  /* 0x0000000602147981 */ /* 0x000f68000c1e1900 */
[----:B------:R-:W5:Y:S04]  /*0320*/  LDG.E R23, desc[UR6][R2.64+0xc] ;  /* 0x00000c0602177981 */ /* 0x000f68000c1e1900 */
[----:B------:R-:W5:Y:S01]  /*0330*/  LDG.E R26, desc[UR6][R4.64+0xc] ;  /* 0x00000c06041a7981 */ /* 0x000f62000c1e1900 */
[----:B--2---:R-:W-:-:S03]  /*0340*/  FADD R24, R21, -R22 ;  /* 0x8000001615187221 */ /* 0x004fc60000000000 */
[----:B------:R-:W2:Y:S04]  /*0350*/  LDG.E R22, desc[UR6][R4.64+0x4] ;  /* 0x0000040604167981 */ /* 0x000ea8000c1e1900 */
[----:B------:R-:W2:Y:S01]  /*0360*/  LDG.E R21, desc[UR6][R2.64+0x4] ;  /* 0x0000040602157981 */ /* 0x000ea2000c1e1900 */
[----:B------:R-:W-:-:S03]  /*0370*/  FFMA R28, R24, R24, R11 ;  /* 0x00000018181c7223 */ /* 0x000fc6000000000b */
[----:B------:R0:W2:Y:S04]  /*0380*/  LDG.E R24, desc[UR6][R4.64+0x8] ;  /* 0x0000080604187981 */ /* 0x0000a8000c1e1900 */
[----:B------:R-:W2:Y:S01]  /*0390*/  LDG.E R11, desc[UR6][R2.64+0x8] ;  /* 0x00000806020b7981 */ /* 0x000ea2000c1e1900 */
[----:B---3--:R-:W-:Y:S01]  /*03a0*/  FADD R13, R13, -R14 ;  /* 0x8000000e0d0d7221 */ /* 0x008fe20000000000 */
[----:B----4-:R-:W-:-:S03]  /*03b0*/  FADD R15, R15, -R16 ;  /* 0x800000100f0f7221 */ /* 0x010fc60000000000 */
[----:B------:R-:W-:Y:S01]  /*03c0*/  FFMA R28, R13, R13, R28 ;  /* 0x0000000d0d1c7223 */ /* 0x000fe2000000001c */
[----:B-----5:R-:W-:Y:S01]  /*03d0*/  FADD R17, R17, -R18 ;  /* 0x8000001211117221 */ /* 0x020fe20000000000 */
[----:B------:R-:W-:Y:S02]  /*03e0*/  IADD3 R27, PT, PT, R27, 0x8, RZ ;  /* 0x000000081b1b7810 */ /* 0x000fe40007ffe0ff */
[----:B------:R-:W-:Y:S01]  /*03f0*/  FFMA R28, R15, R15, R28 ;  /* 0x0000000f0f1c7223 */ /* 0x000fe2000000001c */
[----:B------:R-:W-:Y:S01]  /*0400*/  FADD R19, R19, -R20 ;  /* 0x8000001413137221 */ /* 0x000fe20000000000 */
[----:B------:R-:W-:Y:S02]  /*0410*/  ISETP.NE.AND P1, PT, R27, RZ, PT ;  /* 0x000000ff1b00720c */ /* 0x000fe40003f25270 */
[----:B------:R-:W-:-:S04]  /*0420*/  FFMA R28, R17, R17, R28 ;  /* 0x00000011111c7223 */ /* 0x000fc8000000001c */
[----:B------:R-:W-:Y:S01]  /*0430*/  FFMA R28, R19, R19, R28 ;  /* 0x00000013131c7223 */ /* 0x000fe2000000001c */
[----:B0-----:R-:W-:Y:S01]  /*0440*/  IADD3 R4, P2, PT, R4, 0x20, RZ ;  /* 0x0000002004047810 */ /* 0x001fe20007f5e0ff */
[----:B------:R-:W-:Y:S01]  /*0450*/  FADD R26, R26, -R23 ;  /* 0x800000171a1a7221 */ /* 0x000fe20000000000 */
[----:B------:R-:W-:Y:S02]  /*0460*/  IADD3 R12, PT, PT, R12, 0x8, RZ ;  /* 0x000000080c0c7810 */ /* 0x000fe40007ffe0ff */
[----:B------:R-:W-:Y:S01]  /*0470*/  IADD3.X R5, PT, PT, RZ, R5, RZ, P2, !PT ;  /* 0x00000005ff057210 */ /* 0x000fe200017fe4ff */
[----:B--2---:R-:W-:-:S04]  /*0480*/  FADD R21, R22, -R21 ;  /* 0x8000001516157221 */ /* 0x004fc80000000000 */
[----:B------:R-:W-:Y:S01]  /*0490*/  FFMA R28, R21, R21, R28 ;  /* 0x00000015151c7223 */ /* 0x000fe2000000001c */
[----:B------:R-:W-:-:S04]  /*04a0*/  FADD R11, R24, -R11 ;  /* 0x8000000b180b7221 */ /* 0x000fc80000000000 */
[----:B------:R-:W-:-:S04]  /*04b0*/  FFMA R11, R11, R11, R28 ;  /* 0x0000000b0b0b7223 */ /* 0x000fc8000000001c */
[----:B------:R-:W-:Y:S01]  /*04c0*/  FFMA R11, R26, R26, R11 ;  /* 0x0000001a1a0b7223 */ /* 0x000fe2000000000b */
[----:B------:R-:W-:Y:S06]  /*04d0*/  @P1 BRA `(.L_x_2) ;  /* 0xfffffffc005c1947 */ /* 0x000fec000383ffff */
.L_x_1:
[----:B------:R-:W-:Y:S05]  /*04e0*/  @!P0 BRA `(.L_x_0) ;  /* 0x0000000400088947 */ /* 0x000fea0003800000 */
[----:B------:R-:W-:Y:S02]  /*04f0*/  ISETP.GE.U32.AND P1, PT, R25, 0x4, PT ;  /* 0x000000041900780c */ /* 0x000fe40003f26070 */
[----:B------:R-:W-:-:S04]  /*0500*/  LOP3.LUT R18, R10, 0x3, RZ, 0xc0, !PT ;  /* 0x000000030a127812 */ /* 0x000fc800078ec0ff */
[----:B------:R-:W-:-:S07]  /*0510*/  ISETP.NE.AND P0, PT, R18, RZ, PT ;  /* 0x000000ff1200720c */ /* 0x000fce0003f05270 */
[----:B------:R-:W-:Y:S06]  /*0520*/  @!P1 BRA `(.L_x_3) ;  /* 0x0000000000709947 */ /* 0x000fec0003800000 */
[----:B------:R-:W0:Y:S01]  /*0530*/  LDC.64 R12, c[0x0][0x388] ;  /* 0x0000e200ff0c7b82 */ /* 0x000e220000000a00 */
[----:B------:R-:W1:Y:S01]  /*0540*/  LDCU.64 UR4, c[0x0][0x388] ;  /* 0x00007100ff0477ac */ /* 0x000e620008000a00 */
[CC--:B------:R-:W-:Y:S02]  /*0550*/  IADD3 R3, PT, PT, R6.reuse, R9.reuse, RZ ;  /* 0x0000000906037210 */ /* 0x0c0fe40007ffe0ff */
[-C--:B------:R-:W-:Y:S02]  /*0560*/  IADD3 R14, P1, PT, R6, R9.reuse, RZ ;  /* 0x00000009060e7210 */ /* 0x080fe40007f3e0ff */
[----:B------:R-:W-:Y:S02]  /*0570*/  IADD3 R15, PT, PT, R8, R9, RZ ;  /* 0x00000009080f7210 */ /* 0x000fe40007ffe0ff */
[----:B------:R-:W2:Y:S01]  /*0580*/  LDC.64 R4, c[0x0][0x380] ;  /* 0x0000e000ff047b82 */ /* 0x000ea20000000a00 */
[----:B0-----:R-:W-:Y:S01]  /*0590*/  IMAD.WIDE.U32 R12, R3, 0x4, R12 ;  /* 0x00000004030c7825 */ /* 0x001fe200078e000c */
[----:B------:R-:W-:-:S02]  /*05a0*/  IADD3.X R3, PT, PT, RZ, RZ, RZ, P1, !PT ;  /* 0x000000ffff037210 */ /* 0x000fc40000ffe4ff */
[----:B-1----:R-:W-:-:S03]  /*05b0*/  LEA R2, P1, R14, UR4, 0x2 ;  /* 0x000000040e027c11 */ /* 0x002fc6000f8210ff */
[----:B------:R-:W3:Y:S01]  /*05c0*/  LDG.E R12, desc[UR6][R12.64] ;  /* 0x000000060c0c7981 */ /* 0x000ee2000c1e1900 */
[----:B------:R-:W-:Y:S01]  /*05d0*/  LEA.HI.X R3, R14, UR5, R3, 0x2, P1 ;  /* 0x000000050e037c11 */ /* 0x000fe200088f1403 */
[----:B--2---:R-:W-:-:S04]  /*05e0*/  IMAD.WIDE R4, R15, 0x4, R4 ;  /* 0x000000040f047825 */ /* 0x004fc800078e0204 */
[----:B------:R-:W2:Y:S04]  /*05f0*/  LDG.E R16, desc[UR6][R2.64+0x4] ;  /* 0x0000040602107981 */ /* 0x000ea8000c1e1900 */
[----:B------:R-:W3:Y:S04]  /*0600*/  LDG.E R15, desc[UR6][R4.64] ;  /* 0x00000006040f7981 */ /* 0x000ee8000c1e1900 */
[----:B------:R-:W2:Y:S04]  /*0610*/  LDG.E R17, desc[UR6][R4.64+0x4] ;  /* 0x0000040604117981 */ /* 0x000ea8000c1e1900 */
[----:B------:R-:W4:Y:S04]  /*0620*/  LDG.E R20, desc[UR6][R4.64+0x8] ;  /* 0x0000080604147981 */ /* 0x000f28000c1e1900 */
[----:B------:R-:W4:Y:S04]  /*0630*/  LDG.E R19, desc[UR6][R2.64+0x8] ;  /* 0x0000080602137981 */ /* 0x000f28000c1e1900 */
[----:B------:R-:W5:Y:S04]  /*0640*/  LDG.E R21, desc[UR6][R2.64+0xc] ;  /* 0x00000c0602157981 */ /* 0x000f68000c1e1900 */
[----:B------:R-:W5:Y:S01]  /*0650*/  LDG.E R22, desc[UR6][R4.64+0xc] ;  /* 0x00000c0604167981 */ /* 0x000f62000c1e1900 */
[----:B------:R-:W-:Y:S01]  /*0660*/  IADD3 R9, PT, PT, R9, 0x4, RZ ;  /* 0x0000000409097810 */ /* 0x000fe20007ffe0ff */
[----:B---3--:R-:W-:-:S04]  /*0670*/  FADD R14, R12, -R15 ;  /* 0x8000000f0c0e7221 */ /* 0x008fc80000000000 */
[----:B------:R-:W-:Y:S01]  /*0680*/  FFMA R11, R14, R14, R11 ;  /* 0x0000000e0e0b7223 */ /* 0x000fe2000000000b */
[----:B--2---:R-:W-:-:S04]  /*0690*/  FADD R16, R16, -R17 ;  /* 0x8000001110107221 */ /* 0x004fc80000000000 */
[----:B------:R-:W-:Y:S01]  /*06a0*/  FFMA R11, R16, R16, R11 ;  /* 0x00000010100b7223 */ /* 0x000fe2000000000b */
[----:B----4-:R-:W-:-:S04]  /*06b0*/  FADD R20, R19, -R20 ;  /* 0x8000001413147221 */ /* 0x010fc80000000000 */
[----:B------:R-:W-:Y:S01]  /*06c0*/  FFMA R11, R20, R20, R11 ;  /* 0x00000014140b7223 */ /* 0x000fe2000000000b */
[----:B-----5:R-:W-:-:S04]  /*06d0*/  FADD R22, R21, -R22 ;  /* 0x8000001615167221 */ /* 0x020fc80000000000 */
[----:B------:R-:W-:-:S07]  /*06e0*/  FFMA R11, R22, R22, R11 ;  /* 0x00000016160b7223 */ /* 0x000fce000000000b */
.L_x_3:
[----:B------:R-:W-:Y:S05]  /*06f0*/  @!P0 BRA `(.L_x_0) ;  /* 0x0000000000848947 */ /* 0x000fea0003800000 */
[----:B------:R-:W-:Y:S01]  /*0700*/  ISETP.NE.AND P1, PT, R18, 0x1, PT ;  /* 0x000000011200780c */ /* 0x000fe20003f25270 */
[----:B------:R-:W0:Y:S01]  /*0710*/  LDC.64 R16, c[0x0][0x388] ;  /* 0x0000e200ff107b82 */ /* 0x000e220000000a00 */
[----:B------:R-:W-:-:S04]  /*0720*/  LOP3.LUT R10, R10, 0x1, RZ, 0xc0, !PT ;  /* 0x000000010a0a7812 */ /* 0x000fc800078ec0ff */
[----:B------:R-:W-:-:S03]  /*0730*/  ISETP.NE.U32.AND P0, PT, R10, 0x1, PT ;  /* 0x000000010a00780c */ /* 0x000fc60003f05070 */
[----:B------:R-:W1:Y:S04]  /*0740*/  LDC.64 R4, c[0x0][0x380] ;  /* 0x0000e000ff047b82 */ /* 0x000e680000000a00 */
[CC--:B------:R-:W-:Y:S02]  /*0750*/  @P1 IADD3 R19, PT, PT, R6.reuse, R9.reuse, RZ ;  /* 0x0000000906131210 */ /* 0x0c0fe40007ffe0ff */
[-C--:B------:R-:W-:Y:S02]  /*0760*/  @P1 IADD3 R10, P2, PT, R6, R9.reuse, RZ ;  /* 0x00000009060a1210 */ /* 0x080fe40007f5e0ff */
[----:B------:R-:W2:Y:S01]  /*0770*/  @P1 LDC.64 R14, c[0x0][0x388] ;  /* 0x0000e200ff0e1b82 */ /* 0x000ea20000000a00 */
[----:B------:R-:W-:Y:S02]  /*0780*/  @P1 IADD3 R21, PT, PT, R8, R9, RZ ;  /* 0x0000000908151210 */ /* 0x000fe40007ffe0ff */
[----:B------:R-:W-:-:S02]  /*0790*/  @P1 IADD3 R9, PT, PT, R9, 0x2, RZ ;  /* 0x0000000209091810 */ /* 0x000fc40007ffe0ff */
[----:B------:R-:W-:-:S03]  /*07a0*/  @P1 IADD3.X R18, PT, PT, RZ, RZ, RZ, P2, !PT ;  /* 0x000000ffff121210 */ /* 0x000fc600017fe4ff */
[----:B------:R-:W3:Y:S01]  /*07b0*/  LDC.64 R12, c[0x0][0x388] ;  /* 0x0000e200ff0c7b82 */ /* 0x000ee20000000a00 */
[----:B0-----:R-:W-:Y:S01]  /*07c0*/  @P1 IMAD.WIDE.U32 R16, R19, 0x4, R16 ;  /* 0x0000000413101825 */ /* 0x001fe200078e0010 */
[-C--:B------:R-:W-:Y:S02]  /*07d0*/  @!P0 IADD3 R19, PT, PT, R6, R9.reuse, RZ ;  /* 0x0000000906138210 */ /* 0x080fe40007ffe0ff */
[----:B------:R-:W-:-:S03]  /*07e0*/  @!P0 IADD3 R9, PT, PT, R8, R9, RZ ;  /* 0x0000000908098210 */ /* 0x000fc60007ffe0ff */
[----:B------:R-:W4:Y:S01]  /*07f0*/  @P1 LDG.E R16, desc[UR6][R16.64] ;  /* 0x0000000610101981 */ /* 0x000f22000c1e1900 */
[----:B------:R-:W0:Y:S01]  /*0800*/  LDC.64 R2, c[0x0][0x380] ;  /* 0x0000e000ff027b82 */ /* 0x000e220000000a00 */
[----:B-1----:R-:W-:-:S05]  /*0810*/  @P1 IMAD.WIDE R4, R21, 0x4, R4 ;  /* 0x0000000415041825 */ /* 0x002fca00078e0204 */
[----:B------:R-:W4:Y:S01]  /*0820*/  @P1 LDG.E R21, desc[UR6][R4.64] ;  /* 0x0000000604151981 */ /* 0x000f22000c1e1900 */
[----:B--2---:R-:W-:-:S04]  /*0830*/  @P1 LEA R14, P2, R10, R14, 0x2 ;  /* 0x0000000e0a0e1211 */ /* 0x004fc800078410ff */
[----:B------:R-:W-:Y:S01]  /*0840*/  @P1 LEA.HI.X R15, R10, R15, R18, 0x2, P2 ;  /* 0x0000000f0a0f1211 */ /* 0x000fe200010f1412 */
[----:B---3--:R-:W-:-:S04]  /*0850*/  @!P0 IMAD.WIDE.U32 R12, R19, 0x4, R12 ;  /* 0x00000004130c8825 */ /* 0x008fc800078e000c */
[----:B------:R-:W2:Y:S04]  /*0860*/  @P1 LDG.E R14, desc[UR6][R14.64+0x4] ;  /* 0x000004060e0e1981 */ /* 0x000ea8000c1e1900 */
[----:B------:R-:W3:Y:S01]  /*0870*/  @!P0 LDG.E R12, desc[UR6][R12.64] ;  /* 0x000000060c0c8981 */ /* 0x000ee2000c1e1900 */
[----:B0-----:R-:W-:-:S03]  /*0880*/  @!P0 IMAD.WIDE R2, R9, 0x4, R2 ;  /* 0x0000000409028825 */ /* 0x001fc600078e0202 */
[----:B------:R-:W2:Y:S04]  /*0890*/  @P1 LDG.E R9, desc[UR6][R4.64+0x4] ;  /* 0x0000040604091981 */ /* 0x000ea8000c1e1900 */
[----:B------:R-:W3:Y:S01]  /*08a0*/  @!P0 LDG.E R3, desc[UR6][R2.64] ;  /* 0x0000000602038981 */ /* 0x000ee2000c1e1900 */
[----:B----4-:R-:W-:-:S04]  /*08b0*/  @P1 FADD R6, R16, -R21 ;  /* 0x8000001510061221 */ /* 0x010fc80000000000 */
[----:B------:R-:W-:Y:S01]  /*08c0*/  @P1 FFMA R8, R6, R6, R11 ;  /* 0x0000000606081223 */ /* 0x000fe2000000000b */
[----:B--2---:R-:W-:Y:S01]  /*08d0*/  @P1 FADD R9, R14, -R9 ;  /* 0x800000090e091221 */ /* 0x004fe20000000000 */
[----:B---3--:R-:W-:-:S03]  /*08e0*/  @!P0 FADD R6, R12, -R3 ;  /* 0x800000030c068221 */ /* 0x008fc60000000000 */
[----:B------:R-:W-:-:S04]  /*08f0*/  @P1 FFMA R11, R9, R9, R8 ;  /* 0x00000009090b1223 */ /* 0x000fc80000000008 */
[----:B------:R-:W-:-:S07]  /*0900*/  @!P0 FFMA R11, R6, R6, R11 ;  /* 0x00000006060b8223 */ /* 0x000fce000000000b */
.L_x_0:
[----:B------:R-:W0:Y:S01]  /*0910*/  LDC.64 R2, c[0x0][0x390] ;  /* 0x0000e400ff027b82 */ /* 0x000e220000000a00 */
[----:B------:R-:W-:-:S04]  /*0920*/  IMAD R7, R0, UR8, R7 ;  /* 0x0000000800077c24 */ /* 0x000fc8000f8e0207 */
[----:B0-----:R-:W-:-:S05]  /*0930*/  IMAD.WIDE R2, R7, 0x4, R2 ;  /* 0x0000000407027825 */ /* 0x001fca00078e0202 */
[----:B------:R-:W-:Y:S01]  /*0940*/  STG.E desc[UR6][R2.64], R11 ;  /* 0x0000000b02007986 */ /* 0x000fe2000c101906 */
[----:B------:R-:W-:Y:S05]  /*0950*/  EXIT ;  /* 0x000000000000794d */ /* 0x000fea0003800000 */
.L_x_4:
[----:B------:R-:W-:-:S00]  /*0960*/  BRA `(.L_x_4) ;  /* 0xfffffffc00fc7947 */ /* 0x000fc0000383ffff */
[----:B------:R-:W-:-:S00]  /*0970*/  NOP ;  /* 0x0000000000007918 */ /* 0x000fc00000000000 */
        /* <DEDUP_REMOVED lines=8> */
.L_x_23:


//--------------------- .text._Z18morphology_erosionPKhPhii --------------------------
	.section	.text._Z18morphology_erosionPKhPhii,"ax",@progbits
	.align	128
        .global         _Z18morphology_erosionPKhPhii
        .type           _Z18morphology_erosionPKhPhii,@function
        .size           _Z18morphology_erosionPKhPhii,(.L_x_24 - _Z18morphology_erosionPKhPhii)
        .other          _Z18morphology_erosionPKhPhii,@"STO_CUDA_ENTRY STV_DEFAULT"
_Z18morphology_erosionPKhPhii:
.text._Z18morphology_erosionPKhPhii:
[----:B------:R-:W-:Y:S01]  /*0000*/  LDC R1, c[0x0][0x37c] ;  /* 0x0000df00ff017b82 */ /* 0x000fe20000000800 */
[----:B------:R-:W0:Y:S01]  /*0010*/  S2R R0, SR_TID.Y ;  /* 0x0000000000007919 */ /* 0x000e220000002200 */
[----:B------:R-:W1:Y:S01]  /*0020*/  LDCU.64 UR6, c[0x0][0x358] ;  /* 0x00006b00ff0677ac */ /* 0x000e620008000a00 */
[----:B------:R-:W-:Y:S01]  /*0030*/  BSSY.RECONVERGENT B0, `(.L_x_5) ;  /* 0x00000ab000007945 */ /* 0x000fe20003800200 */
[----:B------:R-:W2:Y:S01]  /*0040*/  S2R R7, SR_CTAID.X ;  /* 0x0000000000077919 */ /* 0x000ea20000002500 */
[----:B------:R-:W3:Y:S01]  /*0050*/  S2R R10, SR_TID.X ;  /* 0x00000000000a7919 */ /* 0x000ee20000002100 */
[----:B------:R-:W4:Y:S01]  /*0060*/  S2R R20, SR_CTAID.Y ;  /* 0x0000000000147919 */ /* 0x000f220000002600 */
[----:B0-----:R-:W-:Y:S01]  /*0070*/  ISETP.GT.U32.AND P0, PT, R0, 0x19, PT ;  /* 0x000000190000780c */ /* 0x001fe20003f04070 */
[----:B--2---:R-:W-:-:S12]  /*0080*/  IMAD.SHL.U32 R18, R7, 0x10, RZ ;  /* 0x0000001007127824 */ /* 0x004fd800078e00ff */
[----:B-1-34-:R-:W-:Y:S05]  /*0090*/  @P0 BRA `(.L_x_6) ;  /* 0x0000000800900947 */ /* 0x01afea0003800000 */
[----:B------:R-:W0:Y:S08]  /*00a0*/  LDC R13, c[0x0][0x360] ;  /* 0x0000d800ff0d7b82 */ /* 0x000e300000000800 */
[----:B------:R-:W1:Y:S01]  /*00b0*/  LDC R12, c[0x0][0x364] ;  /* 0x0000d900ff0c7b82 */ /* 0x000e620000000800 */
[----:B0-----:R-:W0:Y:S01]  /*00c0*/  I2F.U32.RP R6, R13 ;  /* 0x0000000d00067306 */ /* 0x001e220000209000 */
[----:B------:R-:W-:Y:S01]  /*00d0*/  IMAD.IADD R4, R10, 0x1, R13 ;  /* 0x000000010a047824 */ /* 0x000fe200078e020d */
[----:B------:R-:W-:-:S04]  /*00e0*/  ISETP.NE.U32.AND P2, PT, R13, RZ, PT ;  /* 0x000000ff0d00720c */ /* 0x000fc80003f45070 */
[C---:B------:R-:W-:Y:S02]  /*00f0*/  ISETP.GE.U32.AND P0, PT, R4.reuse, 0x1a, PT ;  /* 0x0000001a0400780c */ /* 0x040fe40003f06070 */
[----:B------:R-:W-:Y:S02]  /*0100*/  VIMNMX.U32 R5, PT, PT, R4, 0x1a, !PT ;  /* 0x0000001a04057848 */ /* 0x000fe40007fe0000 */
[----:B------:R-:W-:-:S04]  /*0110*/  SEL R11, RZ, 0x1, P0 ;  /* 0x00000001ff0b7807 */ /* 0x000fc80000000000 */
[----:B------:R-:W-:Y:S01]  /*0120*/  IADD3 R4, PT, PT, R5, -R4, -R11 ;  /* 0x8000000405047210 */ /* 0x000fe20007ffe80b */
[----:B0-----:R-:W0:Y:S01]  /*0130*/  MUFU.RCP R6, R6 ;  /* 0x0000000600067308 */ /* 0x001e220000001000 */
[----:B------:R-:W2:Y:S01]  /*0140*/  S2R R5, SR_CgaCtaId ;  /* 0x0000000000057919 */ /* 0x000ea20000008800 */
[----:B0-----:R-:W-:-:S06]  /*0150*/  VIADD R2, R6, 0xffffffe ;  /* 0x0ffffffe06027836 */ /* 0x001fcc0000000000 */
[----:B------:R0:W3:Y:S02]  /*0160*/  F2I.FTZ.U32.TRUNC.NTZ R3, R2 ;  /* 0x0000000200037305 */ /* 0x0000e4000021f000 */
[----:B0-----:R-:W-:Y:S02]  /*0170*/  IMAD.MOV.U32 R2, RZ, RZ, RZ ;  /* 0x000000ffff027224 */ /* 0x001fe400078e00ff */
[----:B---3--:R-:W-:-:S04]  /*0180*/  IMAD.MOV R8, RZ, RZ, -R3 ;  /* 0x000000ffff087224 */ /* 0x008fc800078e0a03 */
[----:B------:R-:W-:-:S04]  /*0190*/  IMAD R9, R8, R13, RZ ;  /* 0x0000000d08097224 */ /* 0x000fc800078e02ff */
[----:B------:R-:W-:Y:S02]  /*01a0*/  IMAD.HI.U32 R3, R3, R9, R2 ;  /* 0x0000000903037227 */ /* 0x000fe400078e0002 */
[----:B------:R-:W0:Y:S04]  /*01b0*/  LDC.64 R8, c[0x0][0x390] ;  /* 0x0000e400ff087b82 */ /* 0x000e280000000a00 */
[----:B------:R-:W-:-:S04]  /*01c0*/  IMAD.HI.U32 R6, R3, R4, RZ ;  /* 0x0000000403067227 */ /* 0x000fc800078e00ff */
[----:B------:R-:W-:-:S04]  /*01d0*/  IMAD.MOV R2, RZ, RZ, -R6 ;  /* 0x000000ffff027224 */ /* 0x000fc800078e0a06 */
[----:B------:R-:W-:Y:S02]  /*01e0*/  IMAD R4, R13, R2, R4 ;  /* 0x000000020d047224 */ /* 0x000fe400078e0204 */
[----:B------:R-:W-:-:S03]  /*01f0*/  IMAD R2, R7, 0x10, R10 ;  /* 0x0000001007027824 */ /* 0x000fc600078e020a */
[----:B------:R-:W-:Y:S01]  /*0200*/  ISETP.GE.U32.AND P0, PT, R4, R13, PT ;  /* 0x0000000d0400720c */ /* 0x000fe20003f06070 */
[----:B------:R-:W-:-:S04]  /*0210*/  VIADD R2, R2, 0xfffffffb ;  /* 0xfffffffb02027836 */ /* 0x000fc80000000000 */
[--C-:B------:R-:W-:Y:S01]  /*0220*/  IMAD.IADD R3, R2, 0x1, R13.reuse ;  /* 0x0000000102037824 */ /* 0x100fe200078e020d */
[----:B------:R-:W-:Y:S01]  /*0230*/  VIMNMX R7, PT, PT, RZ, R2, !PT ;  /* 0x00000002ff077248 */ /* 0x000fe20007fe0100 */
[----:B0-----:R-:W-:Y:S02]  /*0240*/  VIADD R10, R9, 0xffffffff ;  /* 0xffffffff090a7836 */ /* 0x001fe40000000000 */
[--C-:B------:R-:W-:Y:S02]  /*0250*/  IMAD.IADD R15, R3, 0x1, R13.reuse ;  /* 0x00000001030f7824 */ /* 0x100fe400078e020d */
[----:B------:R-:W-:Y:S02]  /*0260*/  IMAD.MOV.U32 R9, RZ, RZ, R0 ;  /* 0x000000ffff097224 */ /* 0x000fe400078e0000 */
[----:B------:R-:W-:Y:S02]  /*0270*/  @P0 IMAD.IADD R4, R4, 0x1, -R13 ;  /* 0x0000000104040824 */ /* 0x000fe400078e0a0d */
[----:B------:R-:W-:Y:S01]  /*0280*/  @P0 VIADD R6, R6, 0x1 ;  /* 0x0000000106060836 */ /* 0x000fe20000000000 */
[----:B------:R-:W-:-:S02]  /*0290*/  ISETP.GE.AND P0, PT, R2, R8, PT ;  /* 0x000000080200720c */ /* 0x000fc40003f06270 */
[----:B------:R-:W-:Y:S02]  /*02a0*/  ISETP.GE.U32.AND P1, PT, R4, R13, PT ;  /* 0x0000000d0400720c */ /* 0x000fe40003f26070 */
[----:B------:R-:W-:-:S04]  /*02b0*/  MOV R4, 0x400 ;  /* 0x0000040000047802 */ /* 0x000fc80000000f00 */
[----:B--2---:R-:W-:Y:S02]  /*02c0*/  LEA R4, R5, R4, 0x18 ;  /* 0x0000000405047211 */ /* 0x004fe400078ec0ff */
[----:B------:R-:W-:-:S05]  /*02d0*/  VIMNMX R5, PT, PT, RZ, R3, !PT ;  /* 0x00000003ff057248 */ /* 0x000fca0007fe0100 */
[----:B------:R-:W-:Y:S01]  /*02e0*/  @P1 VIADD R6, R6, 0x1 ;  /* 0x0000000106061836 */ /* 0x000fe20000000000 */
[----:B------:R-:W-:Y:S02]  /*02f0*/  @!P2 LOP3.LUT R6, RZ, R13, RZ, 0x33, !PT ;  /* 0x0000000dff06a212 */ /* 0x000fe400078e33ff */
[-C--:B------:R-:W-:Y:S02]  /*0300*/  ISETP.GE.AND P1, PT, R3, R8.reuse, PT ;  /* 0x000000080300720c */ /* 0x080fe40003f26270 */
[----:B------:R-:W-:Y:S01]  /*0310*/  ISETP.GE.AND P2, PT, R15, R8, PT ;  /* 0x000000080f00720c */ /* 0x000fe20003f46270 */
[----:B------:R-:W-:Y:S01]  /*0320*/  VIADD R8, R8, 0xffffffff ;  /* 0xffffffff08087836 */ /* 0x000fe20000000000 */
[----:B------:R-:W-:Y:S01]  /*0330*/  VIMNMX R3, PT, PT, RZ, R15, !PT ;  /* 0x0000000fff037248 */ /* 0x000fe20007fe0100 */
[----:B------:R-:W-:Y:S02]  /*0340*/  IMAD.IADD R11, R11, 0x1, R6 ;  /* 0x000000010b0b7824 */ /* 0x000fe400078e0206 */
[--C-:B------:R-:W-:Y:S01]  /*0350*/  IMAD R6, R13, 0x2, R4.reuse ;  /* 0x000000020d067824 */ /* 0x100fe200078e0204 */
[-C--:B------:R-:W-:Y:S01]  /*0360*/  SEL R7, R7, R8.reuse, !P0 ;  /* 0x0000000807077207 */ /* 0x080fe20004000000 */
[----:B------:R-:W-:Y:S01]  /*0370*/  IMAD R4, R13, 0x3, R4 ;  /* 0x000000030d047824 */ /* 0x000fe200078e0204 */
[----:B------:R-:W-:-:S02]  /*0380*/  SEL R5, R5, R8, !P1 ;  /* 0x0000000805057207 */ /* 0x000fc40004800000 */
[----:B-1----:R-:W-:-:S07]  /*0390*/  SEL R3, R3, R8, !P2 ;  /* 0x0000000803037207 */ /* 0x002fce0005000000 */
.L_x_12:
[----:B0-----:R-:W0:Y:S01]  /*03a0*/  S2R R24, SR_TID.X ;  /* 0x0000000000187919 */ /* 0x001e220000002100 */
[----:B------:R-:W-:Y:S01]  /*03b0*/  BSSY.RECONVERGENT B1, `(.L_x_7) ;  /* 0x000006f000017945 */ /* 0x000fe20003800200 */
[----:B0-----:R-:W-:-:S13]  /*03c0*/  ISETP.GT.U32.AND P0, PT, R24, 0x19, PT ;  /* 0x000000191800780c */ /* 0x001fda0003f04070 */
[----:B-12---:R-:W-:Y:S05]  /*03d0*/  @P0 BRA `(.L_x_8) ;  /* 0x0000000400b00947 */ /* 0x006fea0003800000 */
[----:B------:R-:W0:Y:S01]  /*03e0*/  S2R R15, SR_CgaCtaId ;  /* 0x00000000000f7919 */ /* 0x000e220000008800 */
[----:B------:R-:W1:Y:S01]  /*03f0*/  LDCU UR4, c[0x0][0x394] ;  /* 0x00007280ff0477ac */ /* 0x000e620008000800 */
[----:B------:R-:W-:Y:S01]  /*0400*/  LOP3.LUT R21, R11, 0x3, RZ, 0xc0, !PT ;  /* 0x000000030b157812 */ /* 0x000fe200078ec0ff */
[----:B------:R-:W-:Y:S01]  /*0410*/  IMAD R0, R20, 0x10, R9 ;  /* 0x0000001014007824 */ /* 0x000fe200078e0209 */
[----:B------:R-:W-:Y:S01]  /*0420*/  MOV R2, 0x400 ;  /* 0x0000040000027802 */ /* 0x000fe20000000f00 */
[----:B------:R-:W-:Y:S01]  /*0430*/  BSSY.RECONVERGENT B2, `(.L_x_9) ;  /* 0x0000026000027945 */ /* 0x000fe20003800200 */
[----:B------:R-:W-:Y:S01]  /*0440*/  ISETP.NE.AND P2, PT, R21, 0x3, PT ;  /* 0x000000031500780c */ /* 0x000fe20003f45270 */
[----:B------:R-:W-:Y:S01]  /*0450*/  VIADD R0, R0, 0xfffffffb ;  /* 0xfffffffb00007836 */ /* 0x000fe20000000000 */
[----:B------:R-:W-:Y:S01]  /*0460*/  ISETP.GE.U32.AND P0, PT, R11, 0x3, PT ;  /* 0x000000030b00780c */ /* 0x000fe20003f06070 */
[----:B------:R-:W-:-:S03]  /*0470*/  IMAD.MOV.U32 R19, RZ, RZ, R24 ;  /* 0x000000ffff137224 */ /* 0x000fc600078e0018 */
[----:B-1----:R-:W-:Y:S02]  /*0480*/  ISETP.GE.AND P1, PT, R0, UR4, PT ;  /* 0x0000000400007c0c */ /* 0x002fe4000bf26270 */
[----:B0-----:R-:W-:Y:S02]  /*0490*/  LEA R2, R15, R2, 0x18 ;  /* 0x000000020f027211 */ /* 0x001fe400078ec0ff */
[----:B------:R-:W-:-:S03]  /*04a0*/  VIMNMX R15, PT, PT, RZ, R0, !PT ;  /* 0x00000000ff0f7248 */ /* 0x000fc60007fe0100 */
[----:B------:R-:W-:Y:S01]  /*04b0*/  IMAD R2, R9, 0x1a, R2 ;  /* 0x0000001a09027824 */ /* 0x000fe200078e0202 */
[----:B------:R-:W-:Y:S01]  /*04c0*/  SEL R0, R15, R10, !P1 ;  /* 0x0000000a0f007207 */ /* 0x000fe20004800000 */
[----:B------:R-:W-:Y:S06]  /*04d0*/  @!P2 BRA `(.L_x_10) ;  /* 0x00000000006ca947 */ /* 0x000fec0003800000 */
[----:B------:R-:W0:Y:S08]  /*04e0*/  LDC R23, c[0x0][0x390] ;  /* 0x0000e400ff177b82 */ /* 0x000e300000000800 */
[----:B------:R-:W1:Y:S01]  /*04f0*/  LDC.64 R14, c[0x0][0x380] ;  /* 0x0000e000ff0e7b82 */ /* 0x000e620000000a00 */
[----:B0-----:R-:W-:-:S05]  /*0500*/  IMAD R17, R0, R23, R7 ;  /* 0x0000001700117224 */ /* 0x001fca00078e0207 */
[----:B-1----:R-:W-:-:S04]  /*0510*/  IADD3 R16, P1, PT, R17, R14, RZ ;  /* 0x0000000e11107210 */ /* 0x002fc80007f3e0ff */
[----:B------:R-:W-:-:S06]  /*0520*/  LEA.HI.X.SX32 R17, R17, R15, 0x1, P1 ;  /* 0x0000000f11117211 */ /* 0x000fcc00008f0eff */
[----:B------:R-:W2:Y:S01]  /*0530*/  LDG.E.U8 R17, desc[UR6][R16.64] ;  /* 0x0000000610117981 */ /* 0x000ea2000c1e1100 */
[----:B------:R-:W-:Y:S01]  /*0540*/  IMAD.IADD R22, R2, 0x1, R24 ;  /* 0x0000000102167824 */ /* 0x000fe200078e0218 */
[----:B------:R-:W-:Y:S01]  /*0550*/  ISETP.NE.AND P1, PT, R21, RZ, PT ;  /* 0x000000ff1500720c */ /* 0x000fe20003f25270 */
[----:B------:R-:W-:-:S04]  /*0560*/  IMAD.IADD R24, R24, 0x1, R13 ;  /* 0x0000000118187824 */ /* 0x000fc800078e020d */
[----:B------:R-:W-:Y:S01]  /*0570*/  IMAD.MOV.U32 R19, RZ, RZ, R24 ;  /* 0x000000ffff137224 */ /* 0x000fe200078e0018 */
[----:B--2---:R0:W-:Y:S07]  /*0580*/  STS.U8 [R22], R17 ;  /* 0x0000001116007388 */ /* 0x0041ee0000000000 */
[----:B------:R-:W-:Y:S05]  /*0590*/  @!P1 BRA `(.L_x_10) ;  /* 0x00000000003c9947 */ /* 0x000fea0003800000 */
[----:B------:R-:W-:Y:S01]  /*05a0*/  ISETP.NE.AND P1, PT, R21, 0x1, PT ;  /* 0x000000011500780c */ /* 0x000fe20003f25270 */
[----:B0-----:R-:W-:-:S05]  /*05b0*/  IMAD R17, R0, R23, R5 ;  /* 0x0000001700117224 */ /* 0x001fca00078e0205 */
[----:B------:R-:W-:-:S04]  /*05c0*/  IADD3 R16, P2, PT, R17, R14, RZ ;  /* 0x0000000e11107210 */ /* 0x000fc80007f5e0ff */
[----:B------:R-:W-:-:S03]  /*05d0*/  LEA.HI.X.SX32 R17, R17, R15, 0x1, P2 ;  /* 0x0000000f11117211 */ /* 0x000fc600010f0eff */
[----:B------:R-:W-:Y:S02]  /*05e0*/  @P1 IMAD R19, R0, R23, R3 ;  /* 0x0000001700131224 */ /* 0x000fe400078e0203 */
[----:B------:R-:W2:Y:S03]  /*05f0*/  LDG.E.U8 R16, desc[UR6][R16.64] ;  /* 0x0000000610107981 */ /* 0x000ea6000c1e1100 */
[----:B------:R-:W-:-:S04]  /*0600*/  @P1 IADD3 R14, P3, PT, R19, R14, RZ ;  /* 0x0000000e130e1210 */ /* 0x000fc80007f7e0ff */
[----:B------:R-:W-:-:S05]  /*0610*/  @P1 LEA.HI.X.SX32 R15, R19, R15, 0x1, P3 ;  /* 0x0000000f130f1211 */ /* 0x000fca00018f0eff */
[----:B------:R-:W3:Y:S01]  /*0620*/  @P1 LDG.E.U8 R14, desc[UR6][R14.64] ;  /* 0x000000060e0e1981 */ /* 0x000ee2000c1e1100 */
[----:B------:R-:W-:-:S04]  /*0630*/  IMAD.IADD R22, R22, 0x1, R13 ;  /* 0x0000000116167824 */ /* 0x000fc800078e020d */
[--C-:B------:R-:W-:Y:S02]  /*0640*/  @P1 IMAD.IADD R21, R22, 0x1, R13.reuse ;  /* 0x0000000116151824 */ /* 0x100fe400078e020d */
[----:B------:R-:W-:-:S04]  /*0650*/  IMAD.IADD R19, R24, 0x1, R13 ;  /* 0x0000000118137824 */ /* 0x000fc800078e020d */
[----:B------:R-:W-:Y:S01]  /*0660*/  @P1 IMAD.IADD R19, R19, 0x1, R13 ;  /* 0x0000000113131824 */ /* 0x000fe200078e020d */
[----:B--2---:R1:W-:Y:S04]  /*0670*/  STS.U8 [R22], R16 ;  /* 0x0000001016007388 */ /* 0x0043e80000000000 */
[----:B---3--:R1:W-:Y:S02]  /*0680*/  @P1 STS.U8 [R21], R14 ;  /* 0x0000000e15001388 */ /* 0x0083e40000000000 */
.L_x_10:
[----:B------:R-:W-:Y:S05]  /*0690*/  BSYNC.RECONVERGENT B2 ;  /* 0x0000000000027941 */ /* 0x000fea0003800200 */
.L_x_9:
[----:B------:R-:W-:Y:S05]  /*06a0*/  @!P0 BRA `(.L_x_8) ;  /* 0x0000000000fc8947 */ /* 0x000fea0003800000 */
[----:B------:R-:W2:Y:S01]  /*06b0*/  S2UR UR5, SR_CgaCtaId ;  /* 0x00000000000579c3 */ /* 0x000ea20000008800 */
[----:B------:R-:W-:Y:S01]  /*06c0*/  UMOV UR4, 0x400 ;  /* 0x0000040000047882 */ /* 0x000fe20000000000 */
[----:B------:R-:W-:Y:S02]  /*06d0*/  IMAD R24, R13, 0x3, R18 ;  /* 0x000000030d187824 */ /* 0x000fe400078e0212 */
[--C-:B------:R-:W-:Y:S02]  /*06e0*/  IMAD.IADD R28, R18, 0x1, R19.reuse ;  /* 0x00000001121c7824 */ /* 0x100fe400078e0213 */
[----:B------:R-:W-:Y:S02]  /*06f0*/  VIADD R25, R19, 0xfffffffb ;  /* 0xfffffffb13197836 */ /* 0x000fe40000000000 */
[----:B------:R-:W-:Y:S02]  /*0700*/  IMAD.IADD R24, R24, 0x1, R19 ;  /* 0x0000000118187824 */ /* 0x000fe400078e0213 */
[----:B-1----:R-:W-:-:S02]  /*0710*/  IMAD R21, R9, 0x1a, R6 ;  /* 0x0000001a09157824 */ /* 0x002fc400078e0206 */
[----:B------:R-:W-:Y:S02]  /*0720*/  IMAD R23, R9, 0x1a, R4 ;  /* 0x0000001a09177824 */ /* 0x000fe400078e0204 */
[----:B0-----:R-:W-:Y:S02]  /*0730*/  IMAD.IADD R22, R28, 0x1, R13 ;  /* 0x000000011c167824 */ /* 0x001fe400078e020d */
[----:B------:R-:W-:Y:S01]  /*0740*/  IMAD R26, R13, 0x2, R28 ;  /* 0x000000020d1a7824 */ /* 0x000fe200078e021c */
[----:B--2---:R-:W-:-:S06]  /*0750*/  ULEA UR4, UR5, UR4, 0x18 ;  /* 0x0000000405047291 */ /* 0x004fcc000f8ec0ff */
[----:B------:R-:W-:-:S04]  /*0760*/  VIADD R14, R13, UR4 ;  /* 0x000000040d0e7c36 */ /* 0x000fc80008000000 */
[----:B------:R-:W-:-:S07]  /*0770*/  IMAD R19, R9, 0x1a, R14 ;  /* 0x0000001a09137824 */ /* 0x000fce00078e020e */
.L_x_11:
[----:B------:R-:W0:Y:S01]  /*0780*/  LDCU UR4, c[0x0][0x390] ;  /* 0x00007200ff0477ac */ /* 0x000e220008000800 */
[----:B--2---:R-:W-:Y:S01]  /*0790*/  VIADD R14, R28, 0xfffffffb ;  /* 0xfffffffb1c0e7836 */ /* 0x004fe20000000000 */
[----:B------:R-:W1:Y:S04]  /*07a0*/  LDCU.64 UR8, c[0x0][0x380] ;  /* 0x00007000ff0877ac */ /* 0x000e680008000a00 */
[----:B------:R-:W-:Y:S02]  /*07b0*/  VIMNMX R15, PT, PT, RZ, R14, !PT ;  /* 0x0000000eff0f7248 */ /* 0x000fe40007fe0100 */
[----:B0-----:R-:W-:-:S04]  /*07c0*/  ISETP.GE.AND P0, PT, R14, UR4, PT ;  /* 0x000000040e007c0c */ /* 0x001fc8000bf06270 */
[----:B------:R-:W-:-:S05]  /*07d0*/  SEL R15, R15, R8, !P0 ;  /* 0x000000080f0f7207 */ /* 0x000fca0004000000 */
[----:B------:R-:W-:Y:S02]  /*07e0*/  IMAD R15, R0, UR4, R15 ;  /* 0x00000004000f7c24 */ /* 0x000fe4000f8e020f */
[----:B------:R-:W-:-:S03]  /*07f0*/  VIADD R14, R22, 0xfffffffb ;  /* 0xfffffffb160e7836 */ /* 0x000fc60000000000 */
[----:B-1----:R-:W-:-:S04]  /*0800*/  IADD3 R16, P0, PT, R15, UR8, RZ ;  /* 0x000000080f107c10 */ /* 0x002fc8000ff1e0ff */
[----:B------:R-:W-:Y:S02]  /*0810*/  LEA.HI.X.SX32 R17, R15, UR9, 0x1, P0 ;  /* 0x000000090f117c11 */ /* 0x000fe400080f0eff */
[----:B------:R-:W-:Y:S02]  /*0820*/  ISETP.GE.AND P0, PT, R14, UR4, PT ;  /* 0x000000040e007c0c */ /* 0x000fe4000bf06270 */
[----:B------:R-:W-:Y:S01]  /*0830*/  VIMNMX R15, PT, PT, RZ, R14, !PT ;  /* 0x0000000eff0f7248 */ /* 0x000fe20007fe0100 */
[----:B------:R-:W2:Y:S01]  /*0840*/  LDG.E.U8 R16, desc[UR6][R16.64] ;  /* 0x0000000610107981 */ /* 0x000ea2000c1e1100 */
[----:B------:R-:W-:Y:S02]  /*0850*/  IMAD.IADD R27, R2, 0x1, R25 ;  /* 0x00000001021b7824 */ /* 0x000fe400078e0219 */
[----:B------:R-:W-:-:S05]  /*0860*/  SEL R15, R15, R8, !P0 ;  /* 0x000000080f0f7207 */ /* 0x000fca0004000000 */
[----:B------:R-:W-:-:S05]  /*0870*/  IMAD R15, R0, UR4, R15 ;  /* 0x00000004000f7c24 */ /* 0x000fca000f8e020f */
[----:B------:R-:W-:-:S04]  /*0880*/  IADD3 R14, P0, PT, R15, UR8, RZ ;  /* 0x000000080f0e7c10 */ /* 0x000fc8000ff1e0ff */
[----:B------:R-:W-:-:S05]  /*0890*/  LEA.HI.X.SX32 R15, R15, UR9, 0x1, P0 ;  /* 0x000000090f0f7c11 */ /* 0x000fca00080f0eff */
[----:B------:R-:W3:Y:S01]  /*08a0*/  LDG.E.U8 R14, desc[UR6][R14.64] ;  /* 0x000000060e0e7981 */ /* 0x000ee2000c1e1100 */
[----:B------:R-:W-:-:S03]  /*08b0*/  IMAD.IADD R29, R19, 0x1, R25 ;  /* 0x00000001131d7824 */ /* 0x000fc600078e0219 */
[----:B--2---:R0:W-:Y:S02]  /*08c0*/  STS.U8 [R27+0x5], R16 ;  /* 0x000005101b007388 */ /* 0x0041e40000000000 */
[----:B0-----:R-:W-:-:S05]  /*08d0*/  VIADD R16, R26, 0xfffffffb ;  /* 0xfffffffb1a107836 */ /* 0x001fca0000000000 */
[----:B------:R-:W-:Y:S02]  /*08e0*/  ISETP.GE.AND P0, PT, R16, UR4, PT ;  /* 0x0000000410007c0c */ /* 0x000fe4000bf06270 */
[----:B------:R-:W-:-:S04]  /*08f0*/  VIMNMX R17, PT, PT, RZ, R16, !PT ;  /* 0x00000010ff117248 */ /* 0x000fc80007fe0100 */
[----:B------:R-:W-:Y:S01]  /*0900*/  SEL R17, R17, R8, !P0 ;  /* 0x0000000811117207 */ /* 0x000fe20004000000 */
[----:B---3--:R0:W-:Y:S04]  /*0910*/  STS.U8 [R29+0x5], R14 ;  /* 0x0000050e1d007388 */ /* 0x0081e80000000000 */
[----:B------:R-:W-:-:S05]  /*0920*/  IMAD R17, R0, UR4, R17 ;  /* 0x0000000400117c24 */ /* 0x000fca000f8e0211 */
[----:B------:R-:W-:Y:S01]  /*0930*/  IADD3 R16, P0, PT, R17, UR8, RZ ;  /* 0x0000000811107c10 */ /* 0x000fe2000ff1e0ff */
[----:B0-----:R-:W-:-:S03]  /*0940*/  VIADD R14, R24, 0xfffffffb ;  /* 0xfffffffb180e7836 */ /* 0x001fc60000000000 */
[----:B------:R-:W-:Y:S02]  /*0950*/  LEA.HI.X.SX32 R17, R17, UR9, 0x1, P0 ;  /* 0x0000000911117c11 */ /* 0x000fe400080f0eff */
[----:B------:R-:W-:Y:S02]  /*0960*/  ISETP.GE.AND P0, PT, R14, UR4, PT ;  /* 0x000000040e007c0c */ /* 0x000fe4000bf06270 */
[----:B------:R-:W-:Y:S01]  /*0970*/  VIMNMX R15, PT, PT, RZ, R14, !PT ;  /* 0x0000000eff0f7248 */ /* 0x000fe20007fe0100 */
[----:B------:R0:W2:Y:S03]  /*0980*/  LDG.E.U8 R16, desc[UR6][R16.64] ;  /* 0x0000000610107981 */ /* 0x0000a6000c1e1100 */
[----:B------:R-:W-:-:S05]  /*0990*/  SEL R15, R15, R8, !P0 ;  /* 0x000000080f0f7207 */ /* 0x000fca0004000000 */
[----:B------:R-:W-:-:S05]  /*09a0*/  IMAD R15, R0, UR4, R15 ;  /* 0x00000004000f7c24 */ /* 0x000fca000f8e020f */
[----:B------:R-:W-:-:S04]  /*09b0*/  IADD3 R14, P0, PT, R15, UR8, RZ ;  /* 0x000000080f0e7c10 */ /* 0x000fc8000ff1e0ff */
[----:B------:R-:W-:-:S05]  /*09c0*/  LEA.HI.X.SX32 R15, R15, UR9, 0x1, P0 ;  /* 0x000000090f0f7c11 */ /* 0x000fca00080f0eff */
[----:B------:R-:W3:Y:S01]  /*09d0*/  LDG.E.U8 R14, desc[UR6][R14.64] ;  /* 0x000000060e0e7981 */ /* 0x000ee2000c1e1100 */
[--C-:B------:R-:W-:Y:S02]  /*09e0*/  IMAD.IADD R27, R21, 0x1, R25.reuse ;  /* 0x00000001151b7824 */ /* 0x100fe400078e0219 */
[--C-:B0-----:R-:W-:Y:S02]  /*09f0*/  IMAD.IADD R17, R23, 0x1, R25.reuse ;  /* 0x0000000117117824 */ /* 0x101fe400078e0219 */
[C---:B------:R-:W-:Y:S02]  /*0a00*/  IMAD R25, R13.reuse, 0x4, R25 ;  /* 0x000000040d197824 */ /* 0x040fe400078e0219 */
[C---:B------:R-:W-:Y:S02]  /*0a10*/  IMAD R22, R13.reuse, 0x4, R22 ;  /* 0x000000040d167824 */ /* 0x040fe400078e0216 */
[C---:B------:R-:W-:Y:S02]  /*0a20*/  IMAD R26, R13.reuse, 0x4, R26 ;  /* 0x000000040d1a7824 */ /* 0x040fe400078e021a */
[----:B------:R-:W-:-:S02]  /*0a30*/  IMAD R28, R13, 0x4, R28 ;  /* 0x000000040d1c7824 */ /* 0x000fc400078e021c */
[----:B------:R-:W-:Y:S01]  /*0a40*/  IMAD R24, R13, 0x4, R24 ;  /* 0x000000040d187824 */ /* 0x000fe200078e0218 */
[----:B--2---:R0:W-:Y:S02]  /*0a50*/  STS.U8 [R27+0x5], R16 ;  /* 0x000005101b007388 */ /* 0x0041e40000000000 */
[----:B0-----:R-:W-:-:S05]  /*0a60*/  VIADD R16, R25, 0x5 ;  /* 0x0000000519107836 */ /* 0x001fca0000000000 */
[----:B------:R-:W-:Y:S01]  /*0a70*/  ISETP.GE.U32.AND P0, PT, R16, 0x1a, PT ;  /* 0x0000001a1000780c */ /* 0x000fe20003f06070 */
[----:B---3--:R2:W-:-:S12]  /*0a80*/  STS.U8 [R17+0x5], R14 ;  /* 0x0000050e11007388 */ /* 0x0085d80000000000 */
[----:B------:R-:W-:Y:S05]  /*0a90*/  @!P0 BRA `(.L_x_11) ;  /* 0xfffffffc00388947 */ /* 0x000fea000383ffff */
.L_x_8:
[----:B------:R-:W-:Y:S05]  /*0aa0*/  BSYNC.RECONVERGENT B1 ;  /* 0x0000000000017941 */ /* 0x000fea0003800200 */
.L_x_7:
[----:B------:R-:W-:-:S05]  /*0ab0*/  IMAD.IADD R9, R12, 0x1, R9 ;  /* 0x000000010c097824 */ /* 0x000fca00078e0209 */
[----:B------:R-:W-:-:S13]  /*0ac0*/  ISETP.GE.U32.AND P0, PT, R9, 0x1a, PT ;  /* 0x0000001a0900780c */ /* 0x000fda0003f06070 */
[----:B------:R-:W-:Y:S05]  /*0ad0*/  @!P0 BRA `(.L_x_12) ;  /* 0xfffffff800308947 */ /* 0x000fea000383ffff */
.L_x_6:
[----:B------:R-:W-:Y:S05]  /*0ae0*/  BSYNC.RECONVERGENT B0 ;  /* 0x0000000000007941 */ /* 0x000fea0003800200 */
.L_x_5:
[----:B------:R-:W3:Y:S01]  /*0af0*/  S2R R2, SR_TID.X ;  /* 0x0000000000027919 */ /* 0x000ee20000002100 */
[----:B------:R-:W4:Y:S01]  /*0b00*/  LDCU.64 UR8, c[0x0][0x390] ;  /* 0x00007200ff0877ac */ /* 0x000f220008000a00 */
[----:B------:R-:W5:Y:S01]  /*0b10*/  S2R R5, SR_TID.Y ;  /* 0x0000000000057919 */ /* 0x000f620000002200 */
[--C-:B---3--:R-:W-:Y:S02]  /*0b20*/  IMAD.IADD R18, R18, 0x1, R2.reuse ;  /* 0x0000000112127824 */ /* 0x108fe400078e0202 */
[----:B-----5:R-:W-:Y:S01]  /*0b30*/  IMAD R3, R20, 0x10, R5 ;  /* 0x0000001014037824 */ /* 0x020fe200078e0205 */
[----:B------:R-:W-:Y:S02]  /*0b40*/  BAR.SYNC.DEFER_BLOCKING 0x0 ;  /* 0x0000000000007b1d */ /* 0x000fe40000010000 */
[----:B----4-:R-:W-:Y:S02]  /*0b50*/  ISETP.GE.AND P1, PT, R18, UR8, PT ;  /* 0x0000000812007c0c */ /* 0x010fe4000bf26270 */
[----:B------:R-:W-:-:S02]  /*0b60*/  LOP3.LUT P0, RZ, R5, 0x3f0, R2, 0xc8, !PT ;  /* 0x000003f005ff7812 */ /* 0x000fc4000780c802 */
[----:B------:R-:W-:-:S04]  /*0b70*/  ISETP.GE.OR P1, PT, R3, UR9, P1 ;  /* 0x0000000903007c0c */ /* 0x000fc80008f26670 */
[----:B------:R-:W-:-:S13]  /*0b80*/  PLOP3.LUT P0, PT, P1, P0, PT, 0xf8, 0x8f ;  /* 0x00000000008f781c */ /* 0x000fda0000f01f70 */
[----:B------:R-:W-:Y:S05]  /*0b90*/  @P0 EXIT ;  /* 0x000000000000094d */ /* 0x000fea0003800000 */
[----:B------:R-:W3:Y:S01]  /*0ba0*/  S2UR UR5, SR_CgaCtaId ;  /* 0x00000000000579c3 */ /* 0x000ee20000008800 */
[----:B------:R-:W4:Y:S01]  /*0bb0*/  LDCU.U8 UR4, c[0x3][URZ] ;  /* 0x00c00000ff0477ac */ /* 0x000f220008000000 */
[----:B------:R-:W-:Y:S02]  /*0bc0*/  IMAD R2, R5, 0x1a, R2 ;  /* 0x0000001a05027824 */ /* 0x000fe400078e0202 */
[----:B------:R-:W-:Y:S01]  /*0bd0*/  IMAD.MOV.U32 R4, RZ, RZ, 0xff ;  /* 0x000000ffff047424 */ /* 0x000fe200078e00ff */
[----:B------:R-:W5:Y:S01]  /*0be0*/  LDCU.U8 UR9, c[0x3][0x1] ;  /* 0x00c00020ff0977ac */ /* 0x000f620008000000 */
[----:B------:R-:W-:Y:S01]  /*0bf0*/  IMAD R3, R3, UR8, R18 ;  /* 0x0000000803037c24 */ /* 0x000fe2000f8e0212 */
[----:B----4-:R-:W-:Y:S01]  /*0c00*/  ISETP.NE.AND P0, PT, RZ, UR4, PT ;  /* 0x00000004ff007c0c */ /* 0x010fe2000bf05270 */
[----:B------:R-:W-:Y:S01]  /*0c10*/  UMOV UR4, 0x400 ;  /* 0x0000040000047882 */ /* 0x000fe20000000000 */
[----:B-----5:R-:W-:Y:S01]  /*0c20*/  ISETP.NE.AND P2, PT, RZ, UR9, PT ;  /* 0x00000009ff007c0c */ /* 0x020fe2000bf45270 */
[----:B---3--:R-:W-:Y:S01]  /*0c30*/  ULEA UR4, UR5, UR4, 0x18 ;  /* 0x0000000405047291 */ /* 0x008fe2000f8ec0ff */
[----:B------:R-:W3:Y:S01]  /*0c40*/  LDCU.U8 UR5, c[0x3][0x2] ;  /* 0x00c00040ff0577ac */ /* 0x000ee20008000000 */
[----:B------:R-:W4:Y:S08]  /*0c50*/  LDCU.U8 UR9, c[0x3][0x3] ;  /* 0x00c00060ff0977ac */ /* 0x000f300008000000 */
[----:B------:R-:W5:Y:S04]  /*0c60*/  @P0 LDS.U8 R0, [R2+UR4] ;  /* 0x0000000402000984 */ /* 0x000f680008000000 */
[----:B------:R-:W0:Y:S01]  /*0c70*/  @P2 LDS.U8 R6, [R2+UR4+0x1] ;  /* 0x0000010402062984 */ /* 0x000e220008000000 */
[----:B---3--:R-:W-:Y:S01]  /*0c80*/  ISETP.NE.AND P1, PT, RZ, UR5, PT ;  /* 0x00000005ff007c0c */ /* 0x008fe2000bf25270 */
[----:B------:R-:W3:Y:S01]  /*0c90*/  LDCU.U8 UR5, c[0x3][0x4] ;  /* 0x00c00080ff0577ac */ /* 0x000ee20008000000 */
[----:B----4-:R-:W-:Y:S01]  /*0ca0*/  ISETP.NE.AND P4, PT, RZ, UR9, PT ;  /* 0x00000009ff007c0c */ /* 0x010fe2000bf85270 */
[----:B------:R-:W4:Y:S10]  /*0cb0*/  LDCU.U8 UR9, c[0x3][0x5] ;  /* 0x00c000a0ff0977ac */ /* 0x000f340008000000 */
[----:B------:R-:W1:Y:S04]  /*0cc0*/  @P1 LDS.U8 R8, [R2+UR4+0x2] ;  /* 0x0000020402081984 */ /* 0x000e680008000000 */
[----:B------:R-:W2:Y:S01]  /*0cd0*/  @P4 LDS.U8 R10, [R2+UR4+0x3] ;  /* 0x00000304020a4984 */ /* 0x000ea20008000000 */
[----:B---3--:R-:W-:Y:S01]  /*0ce0*/  ISETP.NE.AND P3, PT, RZ, UR5, PT ;  /* 0x00000005ff007c0c */ /* 0x008fe2000bf65270 */
[----:B------:R-:W3:Y:S01]  /*0cf0*/  LDCU.U8 UR5, c[0x3][0x6] ;  /* 0x00c000c0ff0577ac */ /* 0x000ee20008000000 */
[----:B-----5:R-:W-:-:S02]  /*0d00*/  @P0 VIMNMX.U16x2 R5, PT, PT, R0, 0xff00ff, PT ;  /* 0x00ff00ff00050848 */ /* 0x020fc40003fe0200 */
[----:B------:R-:W-:-:S09]  /*0d10*/  PRMT R0, R4, 0x7610, R0 ;  /* 0x0000761004007816 */ /* 0x000fd20000000000 */
[----:B------:R-:W5:Y:S01]  /*0d20*/  @P3 LDS.U8 R4, [R2+UR4+0x4] ;  /* 0x0000040402043984 */ /* 0x000f620008000000 */
[----:B------:R-:W-:Y:S02]  /*0d30*/  @P0 PRMT R0, R5, 0x7610, R0 ;  /* 0x0000761005000816 */ /* 0x000fe40000000000 */
[----:B----4-:R-:W-:Y:S01]  /*0d40*/  ISETP.NE.AND P0, PT, RZ, UR9, PT ;  /* 0x00000009ff007c0c */ /* 0x010fe2000bf05270 */
[----:B------:R-:W4:Y:S01]  /*0d50*/  LDCU.U8 UR9, c[0x3][0x7] ;  /* 0x00c000e0ff0977ac */ /* 0x000f220008000000 */
[----:B------:R-:W-:-:S04]  /*0d60*/  @P2 LOP3.LUT R12, R0, 0xff, RZ, 0xc0, !PT ;  /* 0x000000ff000c2812 */ /* 0x000fc800078ec0ff */
[----:B0-----:R-:W-:-:S04]  /*0d70*/  @P2 VIMNMX.U16x2 R6, PT, PT, R6, R12, PT ;  /* 0x0000000c06062248 */ /* 0x001fc80003fe0200 */
[----:B------:R-:W-:Y:S02]  /*0d80*/  @P2 PRMT R0, R6, 0x7610, R0 ;  /* 0x0000761006002816 */ /* 0x000fe40000000000 */
[----:B---3--:R-:W-:Y:S01]  /*0d90*/  ISETP.NE.AND P2, PT, RZ, UR5, PT ;  /* 0x00000005ff007c0c */ /* 0x008fe2000bf45270 */
[----:B------:R-:W0:Y:S01]  /*0da0*/  @P0 LDS.U8 R6, [R2+UR4+0x5] ;  /* 0x0000050402060984 */ /* 0x000e220008000000 */
[----:B------:R-:W-:Y:S01]  /*0db0*/  @P1 LOP3.LUT R12, R0, 0xff, RZ, 0xc0, !PT ;  /* 0x000000ff000c1812 */ /* 0x000fe200078ec0ff */
[----:B------:R-:W3:Y:S03]  /*0dc0*/  LDCU.U8 UR5, c[0x3][0x8] ;  /* 0x00c00100ff0577ac */ /* 0x000ee60008000000 */
[----:B-1----:R-:W-:-:S04]  /*0dd0*/  @P1 VIMNMX.U16x2 R8, PT, PT, R8, R12, PT ;  /* 0x0000000c08081248 */ /* 0x002fc80003fe0200 */
[----:B------:R-:W-:Y:S02]  /*0de0*/  @P1 PRMT R0, R8, 0x7610, R0 ;  /* 0x0000761008001816 */ /* 0x000fe40000000000 */
[----:B----4-:R-:W-:Y:S01]  /*0df0*/  ISETP.NE.AND P1, PT, RZ, UR9, PT ;  /* 0x00000009ff007c0c */ /* 0x010fe2000bf25270 */
[----:B------:R-:W1:Y:S01]  /*0e00*/  @P2 LDS.U8 R8, [R2+UR4+0x6] ;  /* 0x0000060402082984 */ /* 0x000e620008000000 */
[----:B------:R-:W-:Y:S01]  /*0e10*/  @P4 LOP3.LUT R12, R0, 0xff, RZ, 0xc0, !PT ;  /* 0x000000ff000c4812 */ /* 0x000fe200078ec0ff */
[----:B------:R-:W4:Y:S03]  /*0e20*/  LDCU.U8 UR9, c[0x3][0x9] ;  /* 0x00c00120ff0977ac */ /* 0x000f260008000000 */
[----:B--2---:R-:W-:-:S04]  /*0e30*/  @P4 VIMNMX.U16x2 R10, PT, PT, R10, R12, PT ;  /* 0x0000000c0a0a4248 */ /* 0x004fc80003fe0200 */
[----:B------:R-:W-:Y:S02]  /*0e40*/  @P4 PRMT R0, R10, 0x7610, R0 ;  /* 0x000076100a004816 */ /* 0x000fe40000000000 */
[----:B---3--:R-:W-:Y:S01]  /*0e50*/  ISETP.NE.AND P4, PT, RZ, UR5, PT ;  /* 0x00000005ff007c0c */ /* 0x008fe2000bf85270 */
[----:B------:R-:W2:Y:S01]  /*0e60*/  @P1 LDS.U8 R10, [R2+UR4+0x7] ;  /* 0x00000704020a1984 */ /* 0x000ea20008000000 */
[----:B------:R-:W-:Y:S01]  /*0e70*/  @P3 LOP3.LUT R12, R0, 0xff, RZ, 0xc0, !PT ;  /* 0x000000ff000c3812 */ /* 0x000fe200078ec0ff */
[----:B------:R-:W3:Y:S03]  /*0e80*/  LDCU.U8 UR5, c[0x3][0xa] ;  /* 0x00c00140ff0577ac */ /* 0x000ee60008000000 */
[----:B-----5:R-:W-:-:S04]  /*0e90*/  @P3 VIMNMX.U16x2 R4, PT, PT, R4, R12, PT ;  /* 0x0000000c04043248 */ /* 0x020fc80003fe0200 */
[----:B------:R-:W-:Y:S02]  /*0ea0*/  @P3 PRMT R0, R4, 0x7610, R0 ;  /* 0x0000761004003816 */ /* 0x000fe40000000000 */
[----:B----4-:R-:W-:Y:S01]  /*0eb0*/  ISETP.NE.AND P3, PT, RZ, UR9, PT ;  /* 0x00000009ff007c0c */ /* 0x010fe2000bf65270 */
[----:B------:R-:W4:Y:S01]  /*0ec0*/  @P4 LDS.U8 R4, [R2+UR4+0x8] ;  /* 0x0000080402044984 */ /* 0x000f220008000000 */
[----:B------:R-:W-:Y:S01]  /*0ed0*/  @P0 LOP3.LUT R12, R0, 0xff, RZ, 0xc0, !PT ;  /* 0x000000ff000c0812 */ /* 0x000fe200078ec0ff */
[----:B------:R-:W5:Y:S03]  /*0ee0*/  LDCU.U8 UR9, c[0x3][0xb] ;  /* 0x00c00160ff0977ac */ /* 0x000f660008000000 */
        /* <DEDUP_REMOVED lines=8> */
[----:B-----5:R-:W-:Y:S01]  /*0f70*/  ISETP.NE.AND P2, PT, RZ, UR9, PT ;  /* 0x00000009ff007c0c */ /* 0x020fe2000bf45270 */
[----:B------:R-:W1:Y:S01]  /*0f80*/  @P0 LDS.U8 R8, [R2+UR4+0xa] ;  /* 0x00000a0402080984 */ /* 0x000e620008000000 */
[----:B------:R-:W-:Y:S01]  /*0f90*/  @P1 LOP3.LUT R12, R0, 0xff, RZ, 0xc0, !PT ;  /* 0x000000ff000c1812 */ /* 0x000fe200078ec0ff */
[----:B------:R-:W5:Y:S03]  /*0fa0*/  LDCU.U8 UR9, c[0x3][0xd] ;  /* 0x00c001a0ff0977ac */ /* 0x000f660008000000 */
[----:B--2---:R-:W-:-:S04]  /*0fb0*/  @P1 VIMNMX.U16x2 R10, PT, PT, R10, R12, PT ;  /* 0x0000000c0a0a1248 */ /* 0x004fc80003fe0200 */
[----:B------:R-:W-:Y:S02]  /*0fc0*/  @P1 PRMT R0, R10, 0x7610, R0 ;  /* 0x000076100a001816 */ /* 0x000fe40000000000 */
[----:B---3--:R-:W-:Y:S01]  /*0fd0*/  ISETP.NE.AND P1, PT, RZ, UR5, PT ;  /* 0x00000005ff007c0c */ /* 0x008fe2000bf25270 */
[----:B------:R-:W2:Y:S01]  /*0fe0*/  @P2 LDS.U8 R10, [R2+UR4+0x1a] ;  /* 0x00001a04020a2984 */ /* 0x000ea20008000000 */
[----:B------:R-:W-:Y:S01]  /*0ff0*/  @P4 LOP3.LUT R12, R0, 0xff, RZ, 0xc0, !PT ;  /* 0x000000ff000c4812 */ /* 0x000fe200078ec0ff */
[----:B------:R-:W3:Y:S03]  /*1000*/  LDCU.U8 UR5, c[0x3][0xe] ;  /* 0x00c001c0ff0577ac */ /* 0x000ee60008000000 */
[----:B----4-:R-:W-:-:S04]  /*1010*/  @P4 VIMNMX.U16x2 R4, PT, PT, R4, R12, PT ;  /* 0x0000000c04044248 */ /* 0x010fc80003fe0200 */
[----:B------:R-:W-:Y:S02]  /*1020*/  @P4 PRMT R0, R4, 0x7610, R0 ;  /* 0x0000761004004816 */ /* 0x000fe40000000000 */
[----:B-----5:R-:W-:Y:S01]  /*1030*/  ISETP.NE.AND P4, PT, RZ, UR9, PT ;  /* 0x00000009ff007c0c */ /* 0x020fe2000bf85270 */
        /* <DEDUP_REMOVED lines=637> */
[----:B------:R-:W-:-:S04]  /*3810*/  @P0 LOP3.LUT R12, R0, 0xff, RZ, 0xc0, !PT ;  /* 0x000000ff000c0812 */ /* 0x000fc800078ec0ff */
[----:B--2---:R-:W-:-:S04]  /*3820*/  @P0 VIMNMX.U16x2 R10, PT, PT, R10, R12, PT ;  /* 0x0000000c0a0a0248 */ /* 0x004fc80003fe0200 */
[----:B------:R-:W-:Y:S02]  /*3830*/  @P0 PRMT R0, R10, 0x7610, R0 ;  /* 0x000076100a000816 */ /* 0x000fe40000000000 */
[----:B---3--:R-:W-:Y:S01]  /*3840*/  ISETP.NE.AND P0, PT, RZ, UR5, PT ;  /* 0x00000005ff007c0c */ /* 0x008fe2000bf05270 */
[----:B------:R-:W2:Y:S01]  /*3850*/  @P3 LDS.U8 R10, [R2+UR4+0x10d] ;  /* 0x00010d04020a3984 */ /* 0x000ea20008000000 */
[----:B------:R-:W-:-:S04]  /*3860*/  @P2 LOP3.LUT R12, R0, 0xff, RZ, 0xc0, !PT ;  /* 0x000000ff000c2812 */ /* 0x000fc800078ec0ff */
[----:B----4-:R-:W-:-:S04]  /*3870*/  @P2 VIMNMX.U16x2 R4, PT, PT, R4, R12, PT ;  /* 0x0000000c04042248 */ /* 0x010fc80003fe0200 */
[----:B------:R-:W-:-:S03]  /*3880*/  @P2 PRMT R0, R4, 0x7610, R0 ;  /* 0x0000761004002816 */ /* 0x000fc60000000000 */
[----:B------:R3:W4:Y:S01]  /*3890*/  @P0 LDS.U8 R4, [R2+UR4+0x10e] ;  /* 0x00010e0402040984 */ /* 0x0007220008000000 */
[----:B------:R-:W-:Y:S01]  /*38a0*/  @P1 LOP3.LUT R12, R0, 0xff, RZ, 0xc0, !PT ;  /* 0x000000ff000c1812 */ /* 0x000fe200078ec0ff */
[----:B------:R-:W3:Y:S03]  /*38b0*/  LDCU.64 UR4, c[0x0][0x388] ;  /* 0x00007100ff0477ac */ /* 0x000ee60008000a00 */
[----:B0-----:R-:W-:-:S04]  /*38c0*/  @P1 VIMNMX.U16x2 R6, PT, PT, R6, R12, PT ;  /* 0x0000000c06061248 */ /* 0x001fc80003fe0200 */
[----:B------:R-:W-:-:S04]  /*38d0*/  @P1 PRMT R0, R6, 0x7610, R0 ;  /* 0x0000761006001816 */ /* 0x000fc80000000000 */
[----:B------:R-:W-:-:S04]  /*38e0*/  @P4 LOP3.LUT R6, R0, 0xff, RZ, 0xc0, !PT ;  /* 0x000000ff00064812 */ /* 0x000fc800078ec0ff */
[----:B-1----:R-:W-:Y:S02]  /*38f0*/  @P4 VIMNMX.U16x2 R6, PT, PT, R8, R6, PT ;  /* 0x0000000608064248 */ /* 0x002fe40003fe0200 */
[C---:B---3--:R-:W-:Y:S02]  /*3900*/  IADD3 R2, P1, PT, R3.reuse, UR4, RZ ;  /* 0x0000000403027c10 */ /* 0x048fe4000ff3e0ff */
[----:B------:R-:W-:Y:S02]  /*3910*/  @P4 PRMT R0, R6, 0x7610, R0 ;  /* 0x0000761006004816 */ /* 0x000fe40000000000 */
[----:B------:R-:W-:Y:S02]  /*3920*/  LEA.HI.X.SX32 R3, R3, UR5, 0x1, P1 ;  /* 0x0000000503037c11 */ /* 0x000fe400088f0eff */
[----:B------:R-:W-:-:S04]  /*3930*/  @P3 LOP3.LUT R6, R0, 0xff, RZ, 0xc0, !PT ;  /* 0x000000ff00063812 */ /* 0x000fc800078ec0ff */
[----:B--2---:R-:W-:-:S04]  /*3940*/  @P3 VIMNMX.U16x2 R6, PT, PT, R10, R6, PT ;  /* 0x000000060a063248 */ /* 0x004fc80003fe0200 */
[----:B------:R-:W-:-:S04]  /*3950*/  @P3 PRMT R0, R6, 0x7610, R0 ;  /* 0x0000761006003816 */ /* 0x000fc80000000000 */
[----:B------:R-:W-:-:S04]  /*3960*/  @P0 LOP3.LUT R6, R0, 0xff, RZ, 0xc0, !PT ;  /* 0x000000ff00060812 */ /* 0x000fc800078ec0ff */
[----:B----4-:R-:W-:-:S04]  /*3970*/  @P0 VIMNMX.U16x2 R4, PT, PT, R4, R6, PT ;  /* 0x0000000604040248 */ /* 0x010fc80003fe0200 */
[----:B------:R-:W-:-:S05]  /*3980*/  @P0 PRMT R0, R4, 0x7610, R0 ;  /* 0x0000761004000816 */ /* 0x000fca0000000000 */
[----:B------:R-:W-:Y:S01]  /*3990*/  STG.E.U8 desc[UR6][R2.64], R0 ;  /* 0x0000000002007986 */ /* 0x000fe2000c101106 */
[----:B------:R-:W-:Y:S05]  /*39a0*/  EXIT ;  /* 0x000000000000794d */ /* 0x000fea0003800000 */
.L_x_13:
        /* <DEDUP_REMOVED lines=13> */
.L_x_24:


//--------------------- .text._Z19morphology_dilationPKhPhii --------------------------
	.section	.text._Z19morphology_dilationPKhPhii,"ax",@progbits
	.align	128
        .global         _Z19morphology_dilationPKhPhii
        .type           _Z19morphology_dilationPKhPhii,@function
        .size           _Z19morphology_dilationPKhPhii,(.L_x_25 - _Z19morphology_dilationPKhPhii)
        .other          _Z19morphology_dilationPKhPhii,@"STO_CUDA_ENTRY STV_DEFAULT"
_Z19morphology_dilationPKhPhii:
.text._Z19morphology_dilationPKhPhii:
        /* <DEDUP_REMOVED lines=10> */
[----:B------:R-:W0:Y:S01]  /*00a0*/  LDC R13, c[0x0][0x360] ;  /* 0x0000d800ff0d7b82 */ /* 0x000e220000000800 */
[----:B------:R-:W1:Y:S01]  /*00b0*/  S2R R10, SR_CgaCtaId ;  /* 0x00000000000a7919 */ /* 0x000e620000008800 */
[----:B0-----:R-:W0:Y:S01]  /*00c0*/  I2F.U32.RP R6, R13 ;  /* 0x0000000d00067306 */ /* 0x001e220000209000 */
[----:B------:R-:W-:Y:S01]  /*00d0*/  IMAD.IADD R4, R12, 0x1, R13 ;  /* 0x000000010c047824 */ /* 0x000fe200078e020d */
[----:B------:R-:W-:-:S04]  /*00e0*/  ISETP.NE.U32.AND P2, PT, R13, RZ, PT ;  /* 0x000000ff0d00720c */ /* 0x000fc80003f45070 */
[C---:B------:R-:W-:Y:S02]  /*00f0*/  ISETP.GE.U32.AND P0, PT, R4.reuse, 0x1a, PT ;  /* 0x0000001a0400780c */ /* 0x040fe40003f06070 */
[----:B------:R-:W-:Y:S02]  /*0100*/  VIMNMX.U32 R5, PT, PT, R4, 0x1a, !PT ;  /* 0x0000001a04057848 */ /* 0x000fe40007fe0000 */
[----:B------:R-:W-:-:S04]  /*0110*/  SEL R11, RZ, 0x1, P0 ;  /* 0x00000001ff0b7807 */ /* 0x000fc80000000000 */
[----:B------:R-:W-:Y:S01]  /*0120*/  IADD3 R4, PT, PT, R5, -R4, -R11 ;  /* 0x8000000405047210 */ /* 0x000fe20007ffe80b */
[----:B0-----:R-:W0:Y:S02]  /*0130*/  MUFU.RCP R6, R6 ;  /* 0x0000000600067308 */ /* 0x001e240000001000 */
[----:B0-----:R-:W-:-:S06]  /*0140*/  VIADD R2, R6, 0xffffffe ;  /* 0x0ffffffe06027836 */ /* 0x001fcc0000000000 */
[----:B------:R0:W2:Y:S02]  /*0150*/  F2I.FTZ.U32.TRUNC.NTZ R3, R2 ;  /* 0x0000000200037305 */ /* 0x0000a4000021f000 */
[----:B0-----:R-:W-:Y:S02]  /*0160*/  IMAD.MOV.U32 R2, RZ, RZ, RZ ;  /* 0x000000ffff027224 */ /* 0x001fe400078e00ff */
[----:B--2---:R-:W-:-:S04]  /*0170*/  IMAD.MOV R8, RZ, RZ, -R3 ;  /* 0x000000ffff087224 */ /* 0x004fc800078e0a03 */
[----:B------:R-:W-:-:S04]  /*0180*/  IMAD R9, R8, R13, RZ ;  /* 0x0000000d08097224 */ /* 0x000fc800078e02ff */
[----:B------:R-:W-:Y:S02]  /*0190*/  IMAD.HI.U32 R3, R3, R9, R2 ;  /* 0x0000000903037227 */ /* 0x000fe400078e0002 */
[----:B------:R-:W0:Y:S04]  /*01a0*/  LDC.64 R8, c[0x0][0x390] ;  /* 0x0000e400ff087b82 */ /* 0x000e280000000a00 */
[----:B------:R-:W-:Y:S01]  /*01b0*/  IMAD.HI.U32 R6, R3, R4, RZ ;  /* 0x0000000403067227 */ /* 0x000fe200078e00ff */
[----:B------:R-:W-:-:S03]  /*01c0*/  MOV R3, 0x400 ;  /* 0x0000040000037802 */ /* 0x000fc60000000f00 */
[----:B------:R-:W-:-:S04]  /*01d0*/  IMAD.MOV R2, RZ, RZ, -R6 ;  /* 0x000000ffff027224 */ /* 0x000fc800078e0a06 */
[----:B------:R-:W-:Y:S02]  /*01e0*/  IMAD R4, R13, R2, R4 ;  /* 0x000000020d047224 */ /* 0x000fe400078e0204 */
[----:B------:R-:W-:Y:S02]  /*01f0*/  IMAD R2, R7, 0x10, R12 ;  /* 0x0000001007027824 */ /* 0x000fe400078e020c */
[----:B------:R-:W2:Y:S01]  /*0200*/  LDC R12, c[0x0][0x364] ;  /* 0x0000d900ff0c7b82 */ /* 0x000ea20000000800 */
[----:B------:R-:W-:Y:S01]  /*0210*/  ISETP.GE.U32.AND P0, PT, R4, R13, PT ;  /* 0x0000000d0400720c */ /* 0x000fe20003f06070 */
[----:B------:R-:W-:-:S05]  /*0220*/  VIADD R2, R2, 0xfffffffb ;  /* 0xfffffffb02027836 */ /* 0x000fca0000000000 */
[----:B------:R-:W-:-:S07]  /*0230*/  VIMNMX R7, PT, PT, RZ, R2, !PT ;  /* 0x00000002ff077248 */ /* 0x000fce0007fe0100 */
[--C-:B------:R-:W-:Y:S02]  /*0240*/  @P0 IMAD.IADD R4, R4, 0x1, -R13.reuse ;  /* 0x0000000104040824 */ /* 0x100fe400078e0a0d */
[----:B------:R-:W-:Y:S01]  /*0250*/  @P0 VIADD R6, R6, 0x1 ;  /* 0x0000000106060836 */ /* 0x000fe20000000000 */
[----:B0-----:R-:W-:Y:S02]  /*0260*/  ISETP.GE.AND P0, PT, R2, R8, PT ;  /* 0x000000080200720c */ /* 0x001fe40003f06270 */
[----:B------:R-:W-:Y:S02]  /*0270*/  ISETP.GE.U32.AND P1, PT, R4, R13, PT ;  /* 0x0000000d0400720c */ /* 0x000fe40003f26070 */
[----:B-1----:R-:W-:Y:S01]  /*0280*/  LEA R4, R10, R3, 0x18 ;  /* 0x000000030a047211 */ /* 0x002fe200078ec0ff */
[----:B------:R-:W-:-:S04]  /*0290*/  IMAD.IADD R3, R2, 0x1, R13 ;  /* 0x0000000102037824 */ /* 0x000fc800078e020d */
[----:B------:R-:W-:Y:S01]  /*02a0*/  IMAD.IADD R15, R3, 0x1, R13 ;  /* 0x00000001030f7824 */ /* 0x000fe200078e020d */
[----:B------:R-:W-:Y:S01]  /*02b0*/  VIMNMX R5, PT, PT, RZ, R3, !PT ;  /* 0x00000003ff057248 */ /* 0x000fe20007fe0100 */
[C-C-:B------:R-:W-:Y:S02]  /*02c0*/  IMAD R10, R13.reuse, 0x2, R4.reuse ;  /* 0x000000020d0a7824 */ /* 0x140fe400078e0204 */
[----:B------:R-:W-:Y:S02]  /*02d0*/  IMAD R4, R13, 0x3, R4 ;  /* 0x000000030d047824 */ /* 0x000fe400078e0204 */
[----:B------:R-:W-:Y:S01]  /*02e0*/  @P1 VIADD R6, R6, 0x1 ;  /* 0x0000000106061836 */ /* 0x000fe20000000000 */
[----:B------:R-:W-:Y:S02]  /*02f0*/  @!P2 LOP3.LUT R6, RZ, R13, RZ, 0x33, !PT ;  /* 0x0000000dff06a212 */ /* 0x000fe400078e33ff */
[-C--:B------:R-:W-:Y:S02]  /*0300*/  ISETP.GE.AND P1, PT, R3, R8.reuse, PT ;  /* 0x000000080300720c */ /* 0x080fe40003f26270 */
[----:B------:R-:W-:Y:S01]  /*0310*/  ISETP.GE.AND P2, PT, R15, R8, PT ;  /* 0x000000080f00720c */ /* 0x000fe20003f46270 */
[----:B------:R-:W-:Y:S01]  /*0320*/  VIADD R8, R8, 0xffffffff ;  /* 0xffffffff08087836 */ /* 0x000fe20000000000 */
[----:B------:R-:W-:Y:S01]  /*0330*/  VIMNMX R3, PT, PT, RZ, R15, !PT ;  /* 0x0000000fff037248 */ /* 0x000fe20007fe0100 */
[----:B------:R-:W-:-:S02]  /*0340*/  IMAD.IADD R11, R11, 0x1, R6 ;  /* 0x000000010b0b7824 */ /* 0x000fc400078e0206 */
[----:B------:R-:W-:Y:S01]  /*0350*/  VIADD R6, R9, 0xffffffff ;  /* 0xffffffff09067836 */ /* 0x000fe20000000000 */
[-C--:B------:R-:W-:Y:S01]  /*0360*/  SEL R7, R7, R8.reuse, !P0 ;  /* 0x0000000807077207 */ /* 0x080fe20004000000 */
[----:B------:R-:W-:Y:S01]  /*0370*/  IMAD.MOV.U32 R9, RZ, RZ, R0 ;  /* 0x000000ffff097224 */ /* 0x000fe200078e0000 */
[-C--:B------:R-:W-:Y:S02]  /*0380*/  SEL R5, R5, R8.reuse, !P1 ;  /* 0x0000000805057207 */ /* 0x080fe40004800000 */
[----:B--2---:R-:W-:-:S07]  /*0390*/  SEL R3, R3, R8, !P2 ;  /* 0x0000000803037207 */ /* 0x004fce0005000000 */
.L_x_21:
        /* <DEDUP_REMOVED lines=47> */
.L_x_19:
[----:B------:R-:W-:Y:S05]  /*0690*/  BSYNC.RECONVERGENT B2 ;  /* 0x0000000000027941 */ /* 0x000fea0003800200 */
.L_x_18:
[----:B------:R-:W-:Y:S05]  /*06a0*/  @!P0 BRA `(.L_x_17) ;  /* 0x0000000000fc8947 */ /* 0x000fea0003800000 */
[----:B------:R-:W2:Y:S01]  /*06b0*/  S2UR UR5, SR_CgaCtaId ;  /* 0x00000000000579c3 */ /* 0x000ea20000008800 */
[----:B------:R-:W-:Y:S01]  /*06c0*/  UMOV UR4, 0x400 ;  /* 0x0000040000047882 */ /* 0x000fe20000000000 */
[C---:B01----:R-:W-:Y:S02]  /*06d0*/  IMAD R22, R13.reuse, 0x3, R18 ;  /* 0x000000030d167824 */ /* 0x043fe400078e0212 */
[--C-:B------:R-:W-:Y:S02]  /*06e0*/  IMAD.IADD R24, R18, 0x1, R25.reuse ;  /* 0x0000000112187824 */ /* 0x100fe400078e0219 */
[----:B------:R-:W-:Y:S02]  /*06f0*/  IMAD.IADD R22, R22, 0x1, R25 ;  /* 0x0000000116167824 */ /* 0x000fe400078e0219 */
[----:B------:R-:W-:Y:S02]  /*0700*/  IMAD R28, R13, 0x2, R24 ;  /* 0x000000020d1c7824 */ /* 0x000fe400078e0218 */
[----:B------:R-:W-:-:S02]  /*0710*/  VIADD R25, R25, 0xfffffffb ;  /* 0xfffffffb19197836 */ /* 0x000fc40000000000 */
[C---:B------:R-:W-:Y:S02]  /*0720*/  IMAD R21, R9.reuse, 0x1a, R10 ;  /* 0x0000001a09157824 */ /* 0x040fe400078e020a */
[----:B------:R-:W-:Y:S02]  /*0730*/  IMAD R23, R9, 0x1a, R4 ;  /* 0x0000001a09177824 */ /* 0x000fe400078e0204 */
[----:B------:R-:W-:Y:S01]  /*0740*/  IMAD.IADD R26, R24, 0x1, R13 ;  /* 0x00000001181a7824 */ /* 0x000fe200078e020d */
[----:B--2---:R-:W-:-:S06]  /*0750*/  ULEA UR4, UR5, UR4, 0x18 ;  /* 0x0000000405047291 */ /* 0x004fcc000f8ec0ff */
[----:B------:R-:W-:-:S04]  /*0760*/  VIADD R14, R13, UR4 ;  /* 0x000000040d0e7c36 */ /* 0x000fc80008000000 */
[----:B------:R-:W-:-:S07]  /*0770*/  IMAD R19, R9, 0x1a, R14 ;  /* 0x0000001a09137824 */ /* 0x000fce00078e020e */
.L_x_20:
        /* <DEDUP_REMOVED lines=50> */
.L_x_17:
[----:B------:R-:W-:Y:S05]  /*0aa0*/  BSYNC.RECONVERGENT B1 ;  /* 0x0000000000017941 */ /* 0x000fea0003800200 */
.L_x_16:
[----:B------:R-:W-:-:S05]  /*0ab0*/  IMAD.IADD R9, R12, 0x1, R9 ;  /* 0x000000010c097824 */ /* 0x000fca00078e0209 */
[----:B------:R-:W-:-:S13]  /*0ac0*/  ISETP.GE.U32.AND P0, PT, R9, 0x1a, PT ;  /* 0x0000001a0900780c */ /* 0x000fda0003f06070 */
[----:B------:R-:W-:Y:S05]  /*0ad0*/  @!P0 BRA `(.L_x_21) ;  /* 0xfffffff800308947 */ /* 0x000fea000383ffff */
.L_x_15:
[----:B------:R-:W-:Y:S05]  /*0ae0*/  BSYNC.RECONVERGENT B0 ;  /* 0x0000000000007941 */ /* 0x000fea0003800200 */
.L_x_14:
        /* <DEDUP_REMOVED lines=14> */
[----:B------:R-:W-:Y:S01]  /*0bd0*/  IMAD R3, R3, UR8, R18 ;  /* 0x0000000803037c24 */ /* 0x000fe2000f8e0212 */
[----:B------:R-:W5:Y:S01]  /*0be0*/  LDCU.U8 UR9, c[0x3][0x1] ;  /* 0x00c00020ff0977ac */ /* 0x000f620008000000 */
        /* <DEDUP_REMOVED lines=16> */
[----:B-----5:R-:W-:-:S02]  /*0cf0*/  @P0 VIMNMX.U16x2 R4, PT, PT, R0, RZ, !PT ;  /* 0x000000ff00040248 */ /* 0x020fc40007fe0200 */
[----:B------:R-:W-:-:S04]  /*0d00*/  PRMT R0, RZ, 0x7610, R0 ;  /* 0x00007610ff007816 */ /* 0x000fc80000000000 */
[----:B------:R-:W-:Y:S02]  /*0d10*/  @P0 PRMT R0, R4, 0x7610, R0 ;  /* 0x0000761004000816 */ /* 0x000fe40000000000 */
[----:B----4-:R-:W-:-:S03]  /*0d20*/  ISETP.NE.AND P0, PT, RZ, UR9, PT ;  /* 0x00000009ff007c0c */ /* 0x010fc6000bf05270 */
[----:B------:R-:W4:Y:S01]  /*0d30*/  @P3 LDS.U8 R4, [R2+UR4+0x4] ;  /* 0x0000040402043984 */ /* 0x000f220008000000 */
[----:B------:R-:W-:Y:S01]  /*0d40*/  @P2 LOP3.LUT R8, R0, 0xff, RZ, 0xc0, !PT ;  /* 0x000000ff00082812 */ /* 0x000fe200078ec0ff */
[----:B------:R-:W5:Y:S03]  /*0d50*/  LDCU.U8 UR9, c[0x3][0x7] ;  /* 0x00c000e0ff0977ac */ /* 0x000f660008000000 */
[----:B0-----:R-:W-:-:S04]  /*0d60*/  @P2 VIMNMX.U16x2 R6, PT, PT, R6, R8, !PT ;  /* 0x0000000806062248 */ /* 0x001fc80007fe0200 */
[----:B------:R-:W-:Y:S02]  /*0d70*/  @P2 PRMT R0, R6, 0x7610, R0 ;  /* 0x0000761006002816 */ /* 0x000fe40000000000 */
[----:B---3--:R-:W-:Y:S01]  /*0d80*/  ISETP.NE.AND P2, PT, RZ, UR5, PT ;  /* 0x00000005ff007c0c */ /* 0x008fe2000bf45270 */
[----:B------:R-:W0:Y:S01]  /*0d90*/  @P0 LDS.U8 R6, [R2+UR4+0x5] ;  /* 0x0000050402060984 */ /* 0x000e220008000000 */
[----:B------:R-:W-:Y:S01]  /*0da0*/  @P1 LOP3.LUT R8, R0, 0xff, RZ, 0xc0, !PT ;  /* 0x000000ff00081812 */ /* 0x000fe200078ec0ff */
[----:B------:R-:W3:Y:S03]  /*0db0*/  LDCU.U8 UR5, c[0x3][0x8] ;  /* 0x00c00100ff0577ac */ /* 0x000ee60008000000 */
[----:B-1----:R-:W-:-:S04]  /*0dc0*/  @P1 VIMNMX.U16x2 R8, PT, PT, R12, R8, !PT ;  /* 0x000000080c081248 */ /* 0x002fc80007fe0200 */
[----:B------:R-:W-:Y:S02]  /*0dd0*/  @P1 PRMT R0, R8, 0x7610, R0 ;  /* 0x0000761008001816 */ /* 0x000fe40000000000 */
[----:B-----5:R-:W-:Y:S01]  /*0de0*/  ISETP.NE.AND P1, PT, RZ, UR9, PT ;  /* 0x00000009ff007c0c */ /* 0x020fe2000bf25270 */
[----:B------:R-:W1:Y:S01]  /*0df0*/  @P2 LDS.U8 R8, [R2+UR4+0x6] ;  /* 0x0000060402082984 */ /* 0x000e620008000000 */
[----:B------:R-:W-:Y:S01]  /*0e00*/  @P4 LOP3.LUT R12, R0, 0xff, RZ, 0xc0, !PT ;  /* 0x000000ff000c4812 */ /* 0x000fe200078ec0ff */
[----:B------:R-:W5:Y:S03]  /*0e10*/  LDCU.U8 UR9, c[0x3][0x9] ;  /* 0x00c00120ff0977ac */ /* 0x000f660008000000 */
[----:B--2---:R-:W-:-:S04]  /*0e20*/  @P4 VIMNMX.U16x2 R10, PT, PT, R10, R12, !PT ;  /* 0x0000000c0a0a4248 */ /* 0x004fc80007fe0200 */
[----:B------:R-:W-:Y:S02]  /*0e30*/  @P4 PRMT R0, R10, 0x7610, R0 ;  /* 0x000076100a004816 */ /* 0x000fe40000000000 */
[----:B---3--:R-:W-:Y:S01]  /*0e40*/  ISETP.NE.AND P4, PT, RZ, UR5, PT ;  /* 0x00000005ff007c0c */ /* 0x008fe2000bf85270 */
[----:B------:R-:W2:Y:S01]  /*0e50*/  @P1 LDS.U8 R10, [R2+UR4+0x7] ;  /* 0x00000704020a1984 */ /* 0x000ea20008000000 */
[----:B------:R-:W-:Y:S01]  /*0e60*/  @P3 LOP3.LUT R12, R0, 0xff, RZ, 0xc0, !PT ;  /* 0x000000ff000c3812 */ /* 0x000fe200078ec0ff */
[----:B------:R-:W3:Y:S03]  /*0e70*/  LDCU.U8 UR5, c[0x3][0xa] ;  /* 0x00c00140ff0577ac */ /* 0x000ee60008000000 */
[----:B----4-:R-:W-:-:S04]  /*0e80*/  @P3 VIMNMX.U16x2 R4, PT, PT, R4, R12, !PT ;  /* 0x0000000c04043248 */ /* 0x010fc80007fe0200 */
[----:B------:R-:W-:Y:S02]  /*0e90*/  @P3 PRMT R0, R4, 0x7610, R0 ;  /* 0x0000761004003816 */ /* 0x000fe40000000000 */
[----:B-----5:R-:W-:Y:S01]  /*0ea0*/  ISETP.NE.AND P3, PT, RZ, UR9, PT ;  /* 0x00000009ff007c0c */ /* 0x020fe2000bf65270 */
        /* <DEDUP_REMOVED lines=661> */
[----:B------:R-:W-:-:S04]  /*3800*/  @P0 LOP3.LUT R12, R0, 0xff, RZ, 0xc0, !PT ;  /* 0x000000ff000c0812 */ /* 0x000fc800078ec0ff */
[----:B--2---:R-:W-:-:S04]  /*3810*/  @P0 VIMNMX.U16x2 R10, PT, PT, R10, R12, !PT ;  /* 0x0000000c0a0a0248 */ /* 0x004fc80007fe0200 */
[----:B------:R-:W-:Y:S02]  /*3820*/  @P0 PRMT R0, R10, 0x7610, R0 ;  /* 0x000076100a000816 */ /* 0x000fe40000000000 */
[----:B---3--:R-:W-:Y:S01]  /*3830*/  ISETP.NE.AND P0, PT, RZ, UR5, PT ;  /* 0x00000005ff007c0c */ /* 0x008fe2000bf05270 */
[----:B------:R-:W2:Y:S01]  /*3840*/  @P3 LDS.U8 R10, [R2+UR4+0x10d] ;  /* 0x00010d04020a3984 */ /* 0x000ea20008000000 */
[----:B------:R-:W-:-:S04]  /*3850*/  @P2 LOP3.LUT R12, R0, 0xff, RZ, 0xc0, !PT ;  /* 0x000000ff000c2812 */ /* 0x000fc800078ec0ff */
[----:B----4-:R-:W-:-:S04]  /*3860*/  @P2 VIMNMX.U16x2 R4, PT, PT, R4, R12, !PT ;  /* 0x0000000c04042248 */ /* 0x010fc80007fe0200 */
[----:B------:R-:W-:-:S03]  /*3870*/  @P2 PRMT R0, R4, 0x7610, R0 ;  /* 0x0000761004002816 */ /* 0x000fc60000000000 */
[----:B------:R3:W4:Y:S01]  /*3880*/  @P0 LDS.U8 R4, [R2+UR4+0x10e] ;  /* 0x00010e0402040984 */ /* 0x0007220008000000 */
[----:B------:R-:W-:Y:S01]  /*3890*/  @P1 LOP3.LUT R12, R0, 0xff, RZ, 0xc0, !PT ;  /* 0x000000ff000c1812 */ /* 0x000fe200078ec0ff */
[----:B------:R-:W3:Y:S03]  /*38a0*/  LDCU.64 UR4, c[0x0][0x388] ;  /* 0x00007100ff0477ac */ /* 0x000ee60008000a00 */
[----:B0-----:R-:W-:-:S04]  /*38b0*/  @P1 VIMNMX.U16x2 R6, PT, PT, R6, R12, !PT ;  /* 0x0000000c06061248 */ /* 0x001fc80007fe0200 */
[----:B------:R-:W-:-:S04]  /*38c0*/  @P1 PRMT R0, R6, 0x7610, R0 ;  /* 0x0000761006001816 */ /* 0x000fc80000000000 */
[----:B------:R-:W-:-:S04]  /*38d0*/  @P4 LOP3.LUT R6, R0, 0xff, RZ, 0xc0, !PT ;  /* 0x000000ff00064812 */ /* 0x000fc800078ec0ff */
[----:B-1----:R-:W-:Y:S02]  /*38e0*/  @P4 VIMNMX.U16x2 R6, PT, PT, R8, R6, !PT ;  /* 0x0000000608064248 */ /* 0x002fe40007fe0200 */
[C---:B---3--:R-:W-:Y:S02]  /*38f0*/  IADD3 R2, P1, PT, R3.reuse, UR4, RZ ;  /* 0x0000000403027c10 */ /* 0x048fe4000ff3e0ff */
[----:B------:R-:W-:Y:S02]  /*3900*/  @P4 PRMT R0, R6, 0x7610, R0 ;  /* 0x0000761006004816 */ /* 0x000fe40000000000 */
[----:B------:R-:W-:Y:S02]  /*3910*/  LEA.HI.X.SX32 R3, R3, UR5, 0x1, P1 ;  /* 0x0000000503037c11 */ /* 0x000fe400088f0eff */
[----:B------:R-:W-:-:S04]  /*3920*/  @P3 LOP3.LUT R6, R0, 0xff, RZ, 0xc0, !PT ;  /* 0x000000ff00063812 */ /* 0x000fc800078ec0ff */
[----:B--2---:R-:W-:-:S04]  /*3930*/  @P3 VIMNMX.U16x2 R6, PT, PT, R10, R6, !PT ;  /* 0x000000060a063248 */ /* 0x004fc80007fe0200 */
[----:B------:R-:W-:-:S04]  /*3940*/  @P3 PRMT R0, R6, 0x7610, R0 ;  /* 0x0000761006003816 */ /* 0x000fc80000000000 */
[----:B------:R-:W-:-:S04]  /*3950*/  @P0 LOP3.LUT R6, R0, 0xff, RZ, 0xc0, !PT ;  /* 0x000000ff00060812 */ /* 0x000fc800078ec0ff */
[----:B----4-:R-:W-:-:S04]  /*3960*/  @P0 VIMNMX.U16x2 R4, PT, PT, R4, R6, !PT ;  /* 0x0000000604040248 */ /* 0x010fc80007fe0200 */
[----:B------:R-:W-:-:S05]  /*3970*/  @P0 PRMT R0, R4, 0x7610, R0 ;  /* 0x0000761004000816 */ /* 0x000fca0000000000 */
[----:B------:R-:W-:Y:S01]  /*3980*/  STG.E.U8 desc[UR6][R2.64], R0 ;  /* 0x0000000002007986 */ /* 0x000fe2000c101106 */
[----:B------:R-:W-:Y:S05]  /*3990*/  EXIT ;  /* 0x000000000000794d */ /* 0x000fea0003800000 */
.L_x_22:
        /* <DEDUP_REMOVED lines=14> */
.L_x_25:


//--------------------- .nv.shared.reserved.0     --------------------------
	.section	.nv.shared.reserved.0,"aw",@nobits
	.weak		__nv_reservedSMEM_offset_0_alias
	.size		__nv_reservedSMEM_offset_0_alias, 0, 64
	.other		__nv_reservedSMEM_offset_0_alias,@"STO_CUDA_RESERVED_SHARED STV_DEFAULT"
__nv_reservedSMEM_offset_0_alias:
	.zero		0
	.zero		64


//--------------------- .nv.shared._Z18morphology_erosionPKhPhii --------------------------
	.section	.nv.shared._Z18morphology_erosionPKhPhii,"aw",@nobits
	.sectionflags	@""
.nv.shared._Z18morphology_erosionPKhPhii:
	.zero		1700


//--------------------- .nv.shared._Z19morphology_dilationPKhPhii --------------------------
	.section	.nv.shared._Z19morphology_dilationPKhPhii,"aw",@nobits
	.sectionflags	@""
.nv.shared._Z19morphology_dilationPKhPhii:
	.zero		1700


//--------------------- .nv.constant0._Z12knn_distancePKfS0_Pfiii --------------------------
	.section	.nv.constant0._Z12knn_distancePKfS0_Pfiii,"a",@progbits
	.sectionflags	@""
	.align	4
.nv.constant0._Z12knn_distancePKfS0_Pfiii:
	.zero		932


//--------------------- .nv.constant0._Z18morphology_erosionPKhPhii --------------------------
	.section	.nv.constant0._Z18morphology_erosionPKhPhii,"a",@progbits
	.sectionflags	@""
	.align	4
.nv.constant0._Z18morphology_erosionPKhPhii:
	.zero		920


//--------------------- .nv.constant0._Z19morphology_dilationPKhPhii --------------------------
	.section	.nv.constant0._Z19morphology_dilationPKhPhii,"a",@progbits
	.sectionflags	@""
	.align	4
.nv.constant0._Z19morphology_dilationPKhPhii:
	.zero		920


//--------------------- SYMBOLS --------------------------

	.type		.nv.reservedSmem.offset0,@object
	.size		.nv.reservedSmem.offset0,0x4
	.type		.nv.reservedSmem.cap,@object
	.size		.nv.reservedSmem.cap,0x4
